	.target	sm_100a

	.elftype	@"ET_EXEC"


//--------------------- .note.nv.tkinfo           --------------------------
	.section	.note.nv.tkinfo,"",@"SHT_NOTE"
	.sectionflags	@"SHF_NOTE_NV_TKINFO"
	.tkinfo
        /*0018*/ 	.word	0x00000081
        /*0030*/ 	.string	""
        /*0030*/ 	.string	"ptxas-blackwell"
        /*0030*/ 	.string	"Cuda compilation tools, release 12.9, V12.9.86"
        /*0030*/ 	.string	"Build cuda_12.9.r12.9/compiler.36037853_0"
        /*0030*/ 	.string	"-v  -suppress-debug-info  -lineinfo  -arch sm_100a "



//--------------------- .note.nv.cuver            --------------------------
	.section	.note.nv.cuver,"",@"SHT_NOTE"
	.sectionflags	@"SHF_NOTE_NV_CUVER"
        /*0018*/ 	.short	0x0001
        /*001a*/ 	.short	0x0064
        /*001c*/ 	.short	0x0001
        /*001e*/ 	.short	0x0000
        /*0020*/ 	.short	0x0001
        /*0022*/ 	.short	0x0000


//--------------------- .nv.info                  --------------------------
	.section	.nv.info,"",@"SHT_CUDA_INFO"
	.align	4


	//----- nvinfo : EIATTR_REGCOUNT
	.align		4
        /*0000*/ 	.byte	0x04, 0x2f
        /*0002*/ 	.short	(.L_4 - .L_3)
	.align		4
.L_3:
        /*0004*/ 	.word	index@(gluon_tcgen05)
        /*0008*/ 	.word	0x00000087


	//----- nvinfo : EIATTR_FRAME_SIZE
	.align		4
.L_4:
        /*000c*/ 	.byte	0x04, 0x11
        /*000e*/ 	.short	(.L_6 - .L_5)
	.align		4
.L_5:
        /*0010*/ 	.word	index@($__internal_2_$__cuda_sm10x_tcgen05_guardrail_trap_unallocated_columns_being_dealloced)
        /*0014*/ 	.word	0x00000000


	//----- nvinfo : EIATTR_FRAME_SIZE
	.align		4
.L_6:
        /*0018*/ 	.byte	0x04, 0x11
        /*001a*/ 	.short	(.L_8 - .L_7)
	.align		4
.L_7:
        /*001c*/ 	.word	index@($__internal_1_$__cuda_sm10x_tcgen05_guardrail_trap_phase_invalid_during_alloc)
        /*0020*/ 	.word	0x00000000


	//----- nvinfo : EIATTR_FRAME_SIZE
	.align		4
.L_8:
        /*0024*/ 	.byte	0x04, 0x11
        /*0026*/ 	.short	(.L_10 - .L_9)
	.align		4
.L_9:
        /*0028*/ 	.word	index@($__internal_0_$__cuda_sm10x_tcgen05_guardrail_trap_col_being_dealloced_not_returned_by_alloc)
        /*002c*/ 	.word	0x00000000


	//----- nvinfo : EIATTR_FRAME_SIZE
	.align		4
.L_10:
        /*0030*/ 	.byte	0x04, 0x11
        /*0032*/ 	.short	(.L_12 - .L_11)
	.align		4
.L_11:
        /*0034*/ 	.word	index@(gluon_tcgen05)
        /*0038*/ 	.word	0x00000000


	//----- nvinfo : EIATTR_MIN_STACK_SIZE
	.align		4
.L_12:
        /*003c*/ 	.byte	0x04, 0x12
        /*003e*/ 	.short	(.L_14 - .L_13)
	.align		4
.L_13:
        /*0040*/ 	.word	index@(gluon_tcgen05)
        /*0044*/ 	.word	0x00000000
.L_14:


//--------------------- .nv.info.gluon_tcgen05    --------------------------
	.section	.nv.info.gluon_tcgen05,"",@"SHT_CUDA_INFO"
	.sectionflags	@""
	.align	4


	//----- nvinfo : EIATTR_CUDA_API_VERSION
	.align		4
        /*0000*/ 	.byte	0x04, 0x37
        /*0002*/ 	.short	(.L_16 - .L_15)
.L_15:
        /*0004*/ 	.word	0x00000081


	//----- nvinfo : EIATTR_KPARAM_INFO
	.align		4
.L_16:
        /*0008*/ 	.byte	0x04, 0x17
        /*000a*/ 	.short	(.L_18 - .L_17)
.L_17:
        /*000c*/ 	.word	0x00000000
        /*0010*/ 	.short	0x000a
        /*0012*/ 	.short	0x0048
        /*0014*/ 	.byte	0x00, 0xf4, 0x21, 0x00


	//----- nvinfo : EIATTR_KPARAM_INFO
	.align		4
.L_18:
        /*0018*/ 	.byte	0x04, 0x17
        /*001a*/ 	.short	(.L_20 - .L_19)
.L_19:
        /*001c*/ 	.word	0x00000000
        /*0020*/ 	.short	0x0009
        /*0022*/ 	.short	0x0040
        /*0024*/ 	.byte	0x00, 0xf4, 0x21, 0x00


	//----- nvinfo : EIATTR_KPARAM_INFO
	.align		4
.L_20:
        /*0028*/ 	.byte	0x04, 0x17
        /*002a*/ 	.short	(.L_22 - .L_21)
.L_21:
        /*002c*/ 	.word	0x00000000
        /*0030*/ 	.short	0x0008
        /*0032*/ 	.short	0x0038
        /*0034*/ 	.byte	0x00, 0xf0, 0x21, 0x00


	//----- nvinfo : EIATTR_KPARAM_INFO
	.align		4
.L_22:
        /*0038*/ 	.byte	0x04, 0x17
        /*003a*/ 	.short	(.L_24 - .L_23)
.L_23:
        /*003c*/ 	.word	0x00000000
        /*0040*/ 	.short	0x0007
        /*0042*/ 	.short	0x0030
        /*0044*/ 	.byte	0x00, 0xf0, 0x21, 0x00


	//----- nvinfo : EIATTR_KPARAM_INFO
	.align		4
.L_24:
        /*0048*/ 	.byte	0x04, 0x17
        /*004a*/ 	.short	(.L_26 - .L_25)
.L_25:
        /*004c*/ 	.word	0x00000000
        /*0050*/ 	.short	0x0006
        /*0052*/ 	.short	0x0028
        /*0054*/ 	.byte	0x00, 0xf0, 0x21, 0x00


	//----- nvinfo : EIATTR_KPARAM_INFO
	.align		4
.L_26:
        /*0058*/ 	.byte	0x04, 0x17
        /*005a*/ 	.short	(.L_28 - .L_27)
.L_27:
        /*005c*/ 	.word	0x00000000
        /*0060*/ 	.short	0x0005
        /*0062*/ 	.short	0x0020
        /*0064*/ 	.byte	0x00, 0xf0, 0x11, 0x00


	//----- nvinfo : EIATTR_KPARAM_INFO
	.align		4
.L_28:
        /*0068*/ 	.byte	0x04, 0x17
        /*006a*/ 	.short	(.L_30 - .L_29)
.L_29:
        /*006c*/ 	.word	0x00000000
        /*0070*/ 	.short	0x0004
        /*0072*/ 	.short	0x001c
        /*0074*/ 	.byte	0x00, 0xf0, 0x11, 0x00


	//----- nvinfo : EIATTR_KPARAM_INFO
	.align		4
.L_30:
        /*0078*/ 	.byte	0x04, 0x17
        /*007a*/ 	.short	(.L_32 - .L_31)
.L_31:
        /*007c*/ 	.word	0x00000000
        /*0080*/ 	.short	0x0003
        /*0082*/ 	.short	0x0018
        /*0084*/ 	.byte	0x00, 0xf0, 0x11, 0x00


	//----- nvinfo : EIATTR_KPARAM_INFO
	.align		4
.L_32:
        /*0088*/ 	.byte	0x04, 0x17
        /*008a*/ 	.short	(.L_34 - .L_33)
.L_33:
        /*008c*/ 	.word	0x00000000
        /*0090*/ 	.short	0x0002
        /*0092*/ 	.short	0x0010
        /*0094*/ 	.byte	0x00, 0xf4, 0x21, 0x00


	//----- nvinfo : EIATTR_KPARAM_INFO
	.align		4
.L_34:
        /*0098*/ 	.byte	0x04, 0x17
        /*009a*/ 	.short	(.L_36 - .L_35)
.L_35:
        /*009c*/ 	.word	0x00000000
        /*00a0*/ 	.short	0x0001
        /*00a2*/ 	.short	0x0008
        /*00a4*/ 	.byte	0x00, 0xf4, 0x21, 0x00


	//----- nvinfo : EIATTR_KPARAM_INFO
	.align		4
.L_36:
        /*00a8*/ 	.byte	0x04, 0x17
        /*00aa*/ 	.short	(.L_38 - .L_37)
.L_37:
        /*00ac*/ 	.word	0x00000000
        /*00b0*/ 	.short	0x0000
        /*00b2*/ 	.short	0x0000
        /*00b4*/ 	.byte	0x00, 0xf4, 0x21, 0x00


	//----- nvinfo : EIATTR_AT_ENTRY_FRAGMENTS
	.align		4
.L_38:
        /*00b8*/ 	.byte	0x04, 0x4f
        /*00ba*/ 	.short	(.L_40 - .L_39)


	//   ....[0]....
.L_39:
        /*00bc*/ 	.word	0x00000004


	//----- nvinfo : EIATTR_RESERVED_SMEM_USED
	.align		4
.L_40:
        /*00c0*/ 	.byte	0x01, 0x41
	.zero		2


	//----- nvinfo : EIATTR_SPARSE_MMA_MASK
	.align		4
        /*00c4*/ 	.byte	0x03, 0x50
        /*00c6*/ 	.short	0x0000


	//----- nvinfo : EIATTR_TCGEN05_1CTA_USED
	.align		4
        /*00c8*/ 	.byte	0x01, 0x51
	.zero		2


	//----- nvinfo : EIATTR_MAXREG_COUNT
	.align		4
        /*00cc*/ 	.byte	0x03, 0x1b
        /*00ce*/ 	.short	0x00ff


	//----- nvinfo : EIATTR_NUM_BARRIERS
	.align		4
        /*00d0*/ 	.byte	0x02, 0x4c
        /*00d2*/ 	.byte	0x01
	.zero		1


	//----- nvinfo : EIATTR_INT_WARP_WIDE_INSTR_OFFSETS
	.align		4
        /*00d4*/ 	.byte	0x04, 0x31
        /*00d6*/ 	.short	(.L_42 - .L_41)


	//   ....[0]....
.L_41:
        /*00d8*/ 	.word	0x00001720


	//   ....[1]....
        /*00dc*/ 	.word	0x00001740


	//   ....[2]....
        /*00e0*/ 	.word	0x000017c0


	//   ....[3]....
        /*00e4*/ 	.word	0x00001ab0


	//   ....[4]....
        /*00e8*/ 	.word	0x00001ac0


	//   ....[5]....
        /*00ec*/ 	.word	0x00001ad0


	//   ....[6]....
        /*00f0*/ 	.word	0x00001ae0


	//   ....[7]....
        /*00f4*/ 	.word	0x00001db0


	//   ....[8]....
        /*00f8*/ 	.word	0x00001dc0


	//   ....[9]....
        /*00fc*/ 	.word	0x00001f50


	//   ....[10]....
        /*0100*/ 	.word	0x00001fb0


	//   ....[11]....
        /*0104*/ 	.word	0x00001fc0


	//   ....[12]....
        /*0108*/ 	.word	0x00001ff0


	//   ....[13]....
        /*010c*/ 	.word	0x00002210


	//   ....[14]....
        /*0110*/ 	.word	0x00002220


	//   ....[15]....
        /*0114*/ 	.word	0x00002530


	//   ....[16]....
        /*0118*/ 	.word	0x00002540


	//   ....[17]....
        /*011c*/ 	.word	0x00002cb0


	//   ....[18]....
        /*0120*/ 	.word	0x00002d00


	//----- nvinfo : EIATTR_COOP_GROUP_MASK_REGIDS
	.align		4
.L_42:
        /*0124*/ 	.byte	0x04, 0x29
        /*0126*/ 	.short	(.L_44 - .L_43)


	//   ....[0]....
.L_43:
        /*0128*/ 	.word	0xffffffff


	//   ....[1]....
        /*012c*/ 	.word	0xffffffff


	//   ....[2]....
        /*0130*/ 	.word	0xffffffff


	//   ....[3]....
        /*0134*/ 	.word	0xffffffff


	//   ....[4]....
        /*0138*/ 	.word	0xffffffff


	//   ....[5]....
        /*013c*/ 	.word	0xffffffff


	//   ....[6]....
        /*0140*/ 	.word	0xffffffff


	//   ....[7]....
        /*0144*/ 	.word	0xffffffff


	//   ....[8]....
        /*0148*/ 	.word	0xffffffff


	//   ....[9]....
        /*014c*/ 	.word	0xffffffff


	//----- nvinfo : EIATTR_COOP_GROUP_INSTR_OFFSETS
	.align		4
.L_44:
        /*0150*/ 	.byte	0x04, 0x28
        /*0152*/ 	.short	(.L_46 - .L_45)


	//   ....[0]....
.L_45:
        /*0154*/ 	.word	0x00000050


	//   ....[1]....
        /*0158*/ 	.word	0x00000310


	//   ....[2]....
        /*015c*/ 	.word	0x00000500


	//   ....[3]....
        /*0160*/ 	.word	0x000009c0


	//   ....[4]....
        /*0164*/ 	.word	0x00000b00


	//   ....[5]....
        /*0168*/ 	.word	0x00000fb0


	//   ....[6]....
        /*016c*/ 	.word	0x000010f0


	//   ....[7]....
        /*0170*/ 	.word	0x000015e0


	//   ....[8]....
        /*0174*/ 	.word	0x00002b40


	//   ....[9]....
        /*0178*/ 	.word	0x00002db0


	//----- nvinfo : EIATTR_VRC_CTA_INIT_COUNT
	.align		4
.L_46:
        /*017c*/ 	.byte	0x02, 0x4a
        /*017e*/ 	.byte	0x80
	.zero		1


	//----- nvinfo : EIATTR_MBARRIER_INSTR_OFFSETS
	.align		4
        /*0180*/ 	.byte	0x04, 0x39
        /*0182*/ 	.short	(.L_48 - .L_47)


	//   ....[0]....
.L_47:
        /*0184*/ 	.word	0x000017e0
        /*0188*/ 	.word	0x000000ff
        /*018c*/ 	.word	0x0000c000
        /*0190*/ 	.short	0x0100
        /*0192*/ 	.byte	0x08
	.zero		1


	//   ....[1]....
        /*0194*/ 	.word	0x000017f0
        /*0198*/ 	.word	0x000000ff
        /*019c*/ 	.word	0x0000c020
        /*01a0*/ 	.short	0x0100
        /*01a2*/ 	.byte	0x08
	.zero		1


	//   ....[2]....
        /*01a4*/ 	.word	0x000018a0
        /*01a8*/ 	.word	0x000000ff
        /*01ac*/ 	.word	0x0000c008
        /*01b0*/ 	.short	0x0100
        /*01b2*/ 	.byte	0x08
	.zero		1


	//   ....[3]....
        /*01b4*/ 	.word	0x000018b0
        /*01b8*/ 	.word	0x000000ff
        /*01bc*/ 	.word	0x0000c028
        /*01c0*/ 	.short	0x0100
        /*01c2*/ 	.byte	0x08
	.zero		1


	//   ....[4]....
        /*01c4*/ 	.word	0x000019c0
        /*01c8*/ 	.word	0x000000ff
        /*01cc*/ 	.word	0x0000c010
        /*01d0*/ 	.short	0x0100
        /*01d2*/ 	.byte	0x08
	.zero		1


	//   ....[5]....
        /*01d4*/ 	.word	0x000019d0
        /*01d8*/ 	.word	0x000000ff
        /*01dc*/ 	.word	0x0000c030
        /*01e0*/ 	.short	0x0100
        /*01e2*/ 	.byte	0x08
	.zero		1


	//   ....[6]....
        /*01e4*/ 	.word	0x00001bd0
        /*01e8*/ 	.word	0x000000ff
        /*01ec*/ 	.word	0x0000c000
        /*01f0*/ 	.short	0x010a
        /*01f2*/ 	.byte	0x08
	.zero		1


	//   ....[7]....
        /*01f4*/ 	.word	0x00001e10
        /*01f8*/ 	.word	0x000000ff
        /*01fc*/ 	.word	0x0000c020
        /*0200*/ 	.short	0x010a
        /*0202*/ 	.byte	0x08
	.zero		1


	//   ....[8]....
        /*0204*/ 	.word	0x00002060
        /*0208*/ 	.word	0x000000ff
        /*020c*/ 	.word	0x0000c000
        /*0210*/ 	.short	0x010a
        /*0212*/ 	.byte	0x19
	.zero		1


	//   ....[9]....
        /*0214*/ 	.word	0x00002260
        /*0218*/ 	.word	0x000000ff
        /*021c*/ 	.word	0x0000c020
        /*0220*/ 	.short	0x010a
        /*0222*/ 	.byte	0x19
	.zero		1


	//   ....[10]....
        /*0224*/ 	.word	0x00002330
        /*0228*/ 	.word	0x000000ff
        /*022c*/ 	.word	0x0000c000
        /*0230*/ 	.short	0x0108
        /*0232*/ 	.byte	0x08
	.zero		1


	//   ....[11]....
        /*0234*/ 	.word	0x00002340
        /*0238*/ 	.word	0x000000ff
        /*023c*/ 	.word	0x0000c020
        /*0240*/ 	.short	0x0108
        /*0242*/ 	.byte	0x08
	.zero		1


	//   ....[12]....
        /*0244*/ 	.word	0x00002390
        /*0248*/ 	.word	0x000000ff
        /*024c*/ 	.word	0x0000c008
        /*0250*/ 	.short	0x0108
        /*0252*/ 	.byte	0x08
	.zero		1


	//   ....[13]....
        /*0254*/ 	.word	0x000023a0
        /*0258*/ 	.word	0x000000ff
        /*025c*/ 	.word	0x0000c028
        /*0260*/ 	.short	0x0108
        /*0262*/ 	.byte	0x08
	.zero		1


	//   ....[14]....
        /*0264*/ 	.word	0x000023f0
        /*0268*/ 	.word	0x000000ff
        /*026c*/ 	.word	0x0000c010
        /*0270*/ 	.short	0x0108
        /*0272*/ 	.byte	0x08
	.zero		1


	//   ....[15]....
        /*0274*/ 	.word	0x00002400
        /*0278*/ 	.word	0x000000ff
        /*027c*/ 	.word	0x0000c030
        /*0280*/ 	.short	0x0108
        /*0282*/ 	.byte	0x08
	.zero		1


	//   ....[16]....
        /*0284*/ 	.word	0x00002dd0
        /*0288*/ 	.word	0x000000ff
        /*028c*/ 	.word	0x0000c000
        /*0290*/ 	.short	0x010a
        /*0292*/ 	.byte	0x08
	.zero		1


	//   ....[17]....
        /*0294*/ 	.word	0x00002e00
        /*0298*/ 	.word	0x000000ff
        /*029c*/ 	.word	0x0000c020
        /*02a0*/ 	.short	0x010a
        /*02a2*/ 	.byte	0x08
	.zero		1


	//   ....[18]....
        /*02a4*/ 	.word	0x00002e30
        /*02a8*/ 	.word	0x000000ff
        /*02ac*/ 	.word	0x0000c000
        /*02b0*/ 	.short	0x010a
        /*02b2*/ 	.byte	0x19
	.zero		1


	//   ....[19]....
        /*02b4*/ 	.word	0x00002e60
        /*02b8*/ 	.word	0x000000ff
        /*02bc*/ 	.word	0x0000c020
        /*02c0*/ 	.short	0x010a
        /*02c2*/ 	.byte	0x19
	.zero		1


	//----- nvinfo : EIATTR_NUM_MBARRIERS
	.align		4
.L_48:
        /*02c4*/ 	.byte	0x03, 0x38
        /*02c6*/ 	.short	0x0006


	//----- nvinfo : EIATTR_EXIT_INSTR_OFFSETS
	.align		4
        /*02c8*/ 	.byte	0x04, 0x1c
        /*02ca*/ 	.short	(.L_50 - .L_49)


	//   ....[0]....
.L_49:
        /*02cc*/ 	.word	0x00002dc0


	//----- nvinfo : EIATTR_REQNTID
	.align		4
.L_50:
        /*02d0*/ 	.byte	0x04, 0x10
        /*02d2*/ 	.short	(.L_52 - .L_51)
.L_51:
        /*02d4*/ 	.word	0x00000080
        /*02d8*/ 	.word	0x00000001
        /*02dc*/ 	.word	0x00000001


	//----- nvinfo : EIATTR_CRS_STACK_SIZE
	.align		4
.L_52:
        /*02e0*/ 	.byte	0x04, 0x1e
        /*02e2*/ 	.short	(.L_54 - .L_53)
.L_53:
        /*02e4*/ 	.word	0x00000000


	//----- nvinfo : EIATTR_CBANK_PARAM_SIZE
	.align		4
.L_54:
        /*02e8*/ 	.byte	0x03, 0x19
        /*02ea*/ 	.short	0x0050


	//----- nvinfo : EIATTR_PARAM_CBANK
	.align		4
        /*02ec*/ 	.byte	0x04, 0x0a
        /*02ee*/ 	.short	(.L_56 - .L_55)
	.align		4
.L_55:
        /*02f0*/ 	.word	index@(.nv.constant0.gluon_tcgen05)
        /*02f4*/ 	.short	0x0380
        /*02f6*/ 	.short	0x0050


	//----- nvinfo : EIATTR_SW_WAR
	.align		4
.L_56:
        /*02f8*/ 	.byte	0x04, 0x36
        /*02fa*/ 	.short	(.L_58 - .L_57)
.L_57:
        /*02fc*/ 	.word	0x00000008
.L_58:


//--------------------- .nv.compat                --------------------------
	.section	.nv.compat,"",@"SHT_CUDA_COMPAT_INFO"
	.align	4
        /*0000*/ 	.byte	0x02, 0x02, 0x02, 0x00, 0x02, 0x05, 0x05, 0x00, 0x02, 0x03, 0x03, 0x00, 0x02, 0x06, 0x01, 0x00


//--------------------- .nv.callgraph             --------------------------
	.section	.nv.callgraph,"",@"SHT_CUDA_CALLGRAPH"
	.align	4
	.sectionentsize	8
	.align		4
        /*0000*/ 	.word	0x00000000
	.align		4
        /*0004*/ 	.word	0xffffffff
	.align		4
        /*0008*/ 	.word	0x00000000
	.align		4
        /*000c*/ 	.word	0xfffffffe
	.align		4
        /*0010*/ 	.word	0x00000000
	.align		4
        /*0014*/ 	.word	0xfffffffd
	.align		4
        /*0018*/ 	.word	0x00000000
	.align		4
        /*001c*/ 	.word	0xfffffffc


//--------------------- .text.gluon_tcgen05       --------------------------
	.section	.text.gluon_tcgen05,"ax",@progbits
	.align	128
        .global         gluon_tcgen05
        .type           gluon_tcgen05,@function
        .size           gluon_tcgen05,(.L_x_81 - gluon_tcgen05)
        .other          gluon_tcgen05,@"STO_CUDA_ENTRY STV_DEFAULT"
gluon_tcgen05:
.text.gluon_tcgen05:
[----:B------:R-:W1:Y:S01]  /*0000*/  LDC R1, c[0x0][0x37c] ;  /* 0x0000df00ff017b82 */ /* 0x000e620000000800 */
[----:B------:R-:W2:Y:S02]  /*0010*/  S2R R0, SR_TID.X ;  /* 0x0000000000007919 */ /* 0x000ea40000002100 */
[----:B--2---:R-:W-:-:S13]  /*0020*/  ISETP.GE.U32.AND P2, PT, R0, 0x20, PT ;  /* 0x000000200000780c */ /* 0x004fda0003f46070 */
[----:B------:R-:W-:Y:S05]  /*0030*/  @P2 BRA `(.L_x_0) ;  /* 0x0000000000b82947 */ /* 0x000fea0003800000 */
[----:B------:R-:W2:Y:S01]  /*0040*/  S2UR UR6, SR_CgaCtaId ;  /* 0x00000000000679c3 */ /* 0x000ea20000008800 */
[----:B------:R-:W-:Y:S01]  /*0050*/  NOP ;  /* 0x0000000000007918 */ /* 0x000fe20000000000 */
[----:B------:R-:W-:Y:S02]  /*0060*/  UMOV UR4, 0x40 ;  /* 0x0000004000047882 */ /* 0x000fe40000000000 */
[----:B--2---:R-:W-:-:S09]  /*0070*/  ULEA UR4, UR6, UR4, 0x18 ;  /* 0x0000000406047291 */ /* 0x004fd2000f8ec0ff */
[----:B------:R-:W2:Y:S01]  /*0080*/  LDS.U8 R2, [UR4] ;  /* 0x00000004ff027984 */ /* 0x000ea20008000000 */
[----:B------:R-:W-:Y:S02]  /*0090*/  UMOV UR4, 0x400 ;  /* 0x0000040000047882 */ /* 0x000fe40000000000 */
[----:B------:R-:W-:Y:S01]  /*00a0*/  ULEA UR4, UR6, UR4, 0x18 ;  /* 0x0000000406047291 */ /* 0x000fe2000f8ec0ff */
[----:B--2---:R-:W-:-:S13]  /*00b0*/  ISETP.NE.AND P0, PT, R2, RZ, PT ;  /* 0x000000ff0200720c */ /* 0x004fda0003f05270 */
[----:B------:R-:W-:Y:S05]  /*00c0*/  @P0 BRA `(.L_x_1) ;  /* 0x00000000007c0947 */ /* 0x000fea0003800000 */
[----:B------:R-:W-:-:S13]  /*00d0*/  ELECT P0, URZ, PT ;  /* 0x0000000000ff782f */ /* 0x000fda0003800000 */
[----:B------:R-:W-:Y:S05]  /*00e0*/  @!P0 BRA `(.L_x_2) ;  /* 0x0000000000848947 */ /* 0x000fea0003800000 */
[----:B------:R-:W-:Y:S01]  /*00f0*/  UMOV UR5, 0x4 ;  /* 0x0000000400057882 */ /* 0x000fe20000000000 */
[----:B------:R-:W-:Y:S02]  /*0100*/  IMAD.MOV.U32 R5, RZ, RZ, 0x1 ;  /* 0x00000001ff057424 */ /* 0x000fe400078e00ff */
[----:B------:R-:W-:Y:S02]  /*0110*/  IMAD.MOV.U32 R3, RZ, RZ, 0xf ;  /* 0x0000000fff037424 */ /* 0x000fe400078e00ff */
[----:B------:R-:W-:Y:S04]  /*0120*/  DEPBAR.LE SB2, 0x36 ;  /* 0x0000ad800000791a */ /* 0x000fe80000000000 */
[----:B------:R-:W2:Y:S02]  /*0130*/  UTCATOMSWS.FIND_AND_SET.ALIGN UP0, UR5, UR5 ;  /* 0x00000005000575e3 */ /* 0x000ea40008000800 */
[----:B--2---:R-:W-:-:S04]  /*0140*/  PLOP3.LUT P0, PT, PT, PT, UP0, 0x80, 0x8 ;  /* 0x000000000008781c */ /* 0x004fc80003f0f008 */
[----:B------:R-:W-:-:S04]  /*0150*/  SEL R2, RZ, 0xffffffff, !P0 ;  /* 0xffffffffff027807 */ /* 0x000fc80004000000 */
[----:B------:R-:W-:Y:S01]  /*0160*/  ISETP.NE.AND P0, PT, R2, RZ, PT ;  /* 0x000000ff0200720c */ /* 0x000fe20003f05270 */
[----:B------:R-:W-:-:S12]  /*0170*/  IMAD.U32 R2, RZ, RZ, UR5 ;  /* 0x00000005ff027e24 */ /* 0x000fd8000f8e00ff */
[----:B------:R-:W-:Y:S05]  /*0180*/  @P0 BRA `(.L_x_3) ;  /* 0x0000000000240947 */ /* 0x000fea0003800000 */
.L_x_4:
[----:B------:R-:W-:Y:S05]  /*0190*/  NANOSLEEP 0x64 ;  /* 0x000000640000795d */ /* 0x000fea0003800000 */
[----:B------:R-:W-:-:S05]  /*01a0*/  UMOV UR5, 0x4 ;  /* 0x0000000400057882 */ /* 0x000fca0000000000 */
[----:B------:R-:W-:Y:S04]  /*01b0*/  DEPBAR.LE SB2, 0x36 ;  /* 0x0000ad800000791a */ /* 0x000fe80000000000 */
[----:B------:R-:W2:Y:S02]  /*01c0*/  UTCATOMSWS.FIND_AND_SET.ALIGN UP0, UR5, UR5 ;  /* 0x00000005000575e3 */ /* 0x000ea40008000800 */
[----:B--2---:R-:W-:-:S04]  /*01d0*/  PLOP3.LUT P0, PT, PT, PT, UP0, 0x80, 0x8 ;  /* 0x000000000008781c */ /* 0x004fc80003f0f008 */
[----:B------:R-:W-:-:S04]  /*01e0*/  SEL R2, RZ, 0xffffffff, !P0 ;  /* 0xffffffffff027807 */ /* 0x000fc80004000000 */
[----:B------:R-:W-:Y:S01]  /*01f0*/  ISETP.NE.AND P0, PT, R2, RZ, PT ;  /* 0x000000ff0200720c */ /* 0x000fe20003f05270 */
[----:B------:R-:W-:-:S12]  /*0200*/  IMAD.U32 R2, RZ, RZ, UR5 ;  /* 0x00000005ff027e24 */ /* 0x000fd8000f8e00ff */
[----:B------:R-:W-:Y:S05]  /*0210*/  @!P0 BRA `(.L_x_4) ;  /* 0xfffffffc00dc8947 */ /* 0x000fea000383ffff */
.L_x_3:
[C---:B------:R-:W-:Y:S01]  /*0220*/  VIADD R4, R2.reuse, 0x10 ;  /* 0x0000001002047836 */ /* 0x040fe20000000000 */
[----:B------:R-:W-:Y:S01]  /*0230*/  UMOV UR5, 0x50 ;  /* 0x0000005000057882 */ /* 0x000fe20000000000 */
[----:B------:R-:W-:Y:S01]  /*0240*/  SHF.L.U32 R3, R3, R2, RZ ;  /* 0x0000000203037219 */ /* 0x000fe200000006ff */
[----:B------:R-:W-:Y:S01]  /*0250*/  ULEA UR5, UR6, UR5, 0x18 ;  /* 0x0000000506057291 */ /* 0x000fe2000f8ec0ff */
[----:B------:R-:W-:Y:S01]  /*0260*/  IMAD.SHL.U32 R2, R2, 0x20, RZ ;  /* 0x0000002002027824 */ /* 0x000fe200078e00ff */
[----:B------:R-:W-:-:S04]  /*0270*/  SHF.L.U32 R4, R5, R4, RZ ;  /* 0x0000000405047219 */ /* 0x000fc800000006ff */
[----:B------:R-:W-:-:S05]  /*0280*/  LOP3.LUT R3, R4, R3, RZ, 0xfc, !PT ;  /* 0x0000000304037212 */ /* 0x000fca00078efcff */
[----:B------:R2:W-:Y:S04]  /*0290*/  ATOMS.OR RZ, [UR5], R3 ;  /* 0x00000003ffff798c */ /* 0x0005e8000b000005 */
[----:B------:R2:W-:Y:S01]  /*02a0*/  STS [UR4], R2 ;  /* 0x00000002ff007988 */ /* 0x0005e20008000804 */
[----:B------:R-:W-:Y:S05]  /*02b0*/  BRA `(.L_x_2) ;  /* 0x0000000000107947 */ /* 0x000fea0003800000 */
.L_x_1:
[----:B------:R-:W-:Y:S01]  /*02c0*/  IMAD.MOV.U32 R3, RZ, RZ, -0x1 ;  /* 0xffffffffff037424 */ /* 0x000fe200078e00ff */
[----:B------:R-:W-:-:S04]  /*02d0*/  MOV R2, 0x300 ;  /* 0x0000030000027802 */ /* 0x000fc80000000f00 */
[----:B------:R2:W-:Y:S03]  /*02e0*/  STS [UR4], R3 ;  /* 0x00000003ff007988 */ /* 0x0005e60008000804 */
[----:B-12---:R-:W-:Y:S05]  /*02f0*/  CALL.REL.NOINC `($__internal_1_$__cuda_sm10x_tcgen05_guardrail_trap_phase_invalid_during_alloc) ;  /* 0x0000002800f07944 */ /* 0x006fea0003c00000 */
.L_x_2:
[----:B------:R-:W-:Y:S05]  /*0300*/  WARPSYNC.ALL ;  /* 0x0000000000007948 */ /* 0x000fea0003800000 */
[----:B------:R-:W-:Y:S01]  /*0310*/  NOP ;  /* 0x0000000000007918 */ /* 0x000fe20000000000 */
.L_x_0:
[----:B------:R-:W3:Y:S08]  /*0320*/  S2UR UR4, SR_CgaCtaId ;  /* 0x00000000000479c3 */ /* 0x000ef00000008800 */
[----:B------:R-:W-:Y:S01]  /*0330*/  BAR.SYNC.DEFER_BLOCKING 0x0 ;  /* 0x0000000000007b1d */ /* 0x000fe20000010000 */
[----:B------:R-:W-:-:S05]  /*0340*/  LOP3.LUT R132, R0, 0x7f, RZ, 0xc0, !PT ;  /* 0x0000007f00847812 */ /* 0x000fca00078ec0ff */
[----:B------:R-:W-:Y:S02]  /*0350*/  UMOV UR8, 0x400 ;  /* 0x0000040000087882 */ /* 0x000fe40000000000 */
[----:B------:R-:W4:Y:S08]  /*0360*/  LDC R4, c[0x0][0x398] ;  /* 0x0000e600ff047b82 */ /* 0x000f300000000800 */
[----:B------:R-:W5:Y:S01]  /*0370*/  LDC R12, c[0x0][0x3a0] ;  /* 0x0000e800ff0c7b82 */ /* 0x000f620000000800 */
[----:B---3--:R-:W-:-:S07]  /*0380*/  ULEA UR8, UR4, UR8, 0x18 ;  /* 0x0000000804087291 */ /* 0x008fce000f8ec0ff */
[----:B------:R-:W3:Y:S02]  /*0390*/  S2UR UR19, SR_CTAID.Y ;  /* 0x00000000001379c3 */ /* 0x000ee40000002600 */
[----:B--2---:R-:W2:Y:S06]  /*03a0*/  LDS R3, [UR8] ;  /* 0x00000008ff037984 */ /* 0x004eac0008000800 */
[----:B------:R-:W-:Y:S06]  /*03b0*/  BAR.SYNC.DEFER_BLOCKING 0x0 ;  /* 0x0000000000007b1d */ /* 0x000fec0000010000 */
[----:B------:R-:W-:Y:S05]  /*03c0*/  @P2 BRA `(.L_x_5) ;  /* 0x0000000000182947 */ /* 0x000fea0003800000 */
[----:B------:R-:W-:Y:S01]  /*03d0*/  ELECT P0, URZ, PT ;  /* 0x0000000000ff782f */ /* 0x000fe20003800000 */
[----:B------:R-:W-:Y:S01]  /*03e0*/  IMAD.MOV.U32 R2, RZ, RZ, 0x1 ;  /* 0x00000001ff027424 */ /* 0x000fe200078e00ff */
[----:B------:R-:W-:Y:S01]  /*03f0*/  UMOV UR5, 0x40 ;  /* 0x0000004000057882 */ /* 0x000fe20000000000 */
[----:B------:R-:W-:Y:S01]  /*0400*/  UVIRTCOUNT.DEALLOC.SMPOOL 0x80 ;  /* 0x000000800000784c */ /* 0x000fe20000000000 */
[----:B------:R-:W-:-:S09]  /*0410*/  ULEA UR5, UR4, UR5, 0x18 ;  /* 0x0000000504057291 */ /* 0x000fd2000f8ec0ff */
[----:B------:R5:W-:Y:S03]  /*0420*/  @P0 STS.U8 [UR5], R2 ;  /* 0x00000002ff000988 */ /* 0x000be60008000005 */
.L_x_5:
[----:B------:R-:W5:Y:S01]  /*0430*/  S2UR UR4, SR_CTAID.Z ;  /* 0x00000000000479c3 */ /* 0x000f620000002700 */
[----:B------:R-:W4:Y:S01]  /*0440*/  LDCU UR5, c[0x0][0x370] ;  /* 0x00006e00ff0577ac */ /* 0x000f220008000800 */
[----:B------:R-:W-:Y:S01]  /*0450*/  ISETP.GE.U32.AND P0, PT, R132, 0x20, PT ;  /* 0x000000208400780c */ /* 0x000fe20003f06070 */
[----:B----4-:R-:W-:Y:S01]  /*0460*/  VIADD R4, R4, 0xffffffff ;  /* 0xffffffff04047836 */ /* 0x010fe20000000000 */
[C---:B------:R-:W-:Y:S01]  /*0470*/  ISETP.NE.U32.AND P3, PT, R132.reuse, RZ, PT ;  /* 0x000000ff8400720c */ /* 0x040fe20003f65070 */
[----:B------:R-:W5:Y:S01]  /*0480*/  LDCU UR6, c[0x0][0x374] ;  /* 0x00006e80ff0677ac */ /* 0x000f620008000800 */
[----:B------:R-:W-:Y:S01]  /*0490*/  LEA R10, R132, UR8, 0x2 ;  /* 0x00000008840a7c11 */ /* 0x000fe2000f8e10ff */
[----:B-----5:R-:W-:Y:S01]  /*04a0*/  VIADD R11, R12, 0xffffffff ;  /* 0xffffffff0c0b7836 */ /* 0x020fe20000000000 */
[----:B------:R-:W4:Y:S01]  /*04b0*/  S2UR UR7, SR_CTAID.X ;  /* 0x00000000000779c3 */ /* 0x000f220000002500 */
[----:B------:R-:W5:Y:S01]  /*04c0*/  LDCU.64 UR16, c[0x0][0x3c0] ;  /* 0x00007800ff1077ac */ /* 0x000f620008000a00 */
[----:B--2---:R-:W-:Y:S01]  /*04d0*/  R2UR UR24, R3 ;  /* 0x00000000031872ca */ /* 0x004fe200000e0000 */
[----:B------:R-:W-:Y:S04]  /*04e0*/  BSSY.RECONVERGENT B0, `(.L_x_6) ;  /* 0x0000011000007945 */ /* 0x000fe80003800200 */
[----:B------:R2:W-:Y:S01]  /*04f0*/  @!P0 STS [R10], RZ ;  /* 0x000000ff0a008388 */ /* 0x0005e20000000800 */
[----:B------:R-:W-:-:S03]  /*0500*/  NOP ;  /* 0x0000000000007918 */ /* 0x000fc60000000000 */
[----:B------:R2:W-:Y:S01]  /*0510*/  @!P3 STS [UR8+0x24], R4 ;  /* 0x00002404ff00b988 */ /* 0x0005e20008000808 */
[----:B---3--:R-:W-:-:S03]  /*0520*/  UIMAD UR4, UR4, UR6, UR19 ;  /* 0x00000006040472a4 */ /* 0x008fc6000f8e0213 */
[----:B------:R2:W-:Y:S01]  /*0530*/  @!P3 STS [UR8+0x20], R11 ;  /* 0x0000200bff00b988 */ /* 0x0005e20008000808 */
[----:B----4-:R-:W-:-:S04]  /*0540*/  UIMAD UR4, UR4, UR5, UR7 ;  /* 0x00000005040472a4 */ /* 0x010fc8000f8e0207 */
[----:B------:R-:W-:-:S04]  /*0550*/  UIMAD UR4, UR4, 0x180, URZ ;  /* 0x00000180040478a4 */ /* 0x000fc8000f8e02ff */
[----:B-----5:R-:W-:-:S04]  /*0560*/  UIADD3 UR20, UP0, UPT, UR4, UR16, URZ ;  /* 0x0000001004147290 */ /* 0x020fc8000ff1e0ff */
[----:B------:R-:W-:Y:S01]  /*0570*/  ULEA.HI.X.SX32 UR21, UR4, UR17, 0x1, UP0 ;  /* 0x0000001104157291 */ /* 0x000fe200080f0eff */
[----:B--2---:R-:W-:Y:S11]  /*0580*/  @P3 BRA `(.L_x_7) ;  /* 0x0000000000183947 */ /* 0x004ff60003800000 */
[----:B------:R-:W2:Y:S01]  /*0590*/  LDS R2, [UR8+0x8] ;  /* 0x00000808ff027984 */ /* 0x000ea20008000800 */
[----:B------:R-:W3:Y:S01]  /*05a0*/  LDC.64 R6, c[0x0][0x380] ;  /* 0x0000e000ff067b82 */ /* 0x000ee20000000a00 */
[----:B------:R-:W-:Y:S02]  /*05b0*/  IMAD.MOV.U32 R3, RZ, RZ, 0x70 ;  /* 0x00000070ff037424 */ /* 0x000fe400078e00ff */
[----:B---3--:R3:W-:Y:S03]  /*05c0*/  STS.64 [UR8], R6 ;  /* 0x00000006ff007988 */ /* 0x0087e60008000a08 */
[----:B--2---:R-:W-:-:S05]  /*05d0*/  LOP3.LUT R2, R2, 0x10, R3, 0xd8, !PT ;  /* 0x0000001002027812 */ /* 0x004fca00078ed803 */
[----:B------:R3:W-:Y:S02]  /*05e0*/  STS [UR8+0x8], R2 ;  /* 0x00000802ff007988 */ /* 0x0007e40008000808 */
.L_x_7:
[----:B------:R-:W-:Y:S05]  /*05f0*/  BSYNC.RECONVERGENT B0 ;  /* 0x0000000000007941 */ /* 0x000fea0003800200 */
.L_x_6:
[----:B------:R-:W-:Y:S04]  /*0600*/  BSSY.RECONVERGENT B0, `(.L_x_8) ;  /* 0x000000a000007945 */ /* 0x000fe80003800200 */
[----:B------:R-:W-:Y:S05]  /*0610*/  @P3 BRA `(.L_x_9) ;  /* 0x0000000000203947 */ /* 0x000fea0003800000 */
[----:B---3--:R-:W2:Y:S01]  /*0620*/  LDS R2, [UR8+0x34] ;  /* 0x00003408ff027984 */ /* 0x008ea20008000800 */
[----:B------:R-:W-:Y:S02]  /*0630*/  IMAD.MOV.U32 R3, RZ, RZ, 0x1f000000 ;  /* 0x1f000000ff037424 */ /* 0x000fe400078e00ff */
[----:B------:R-:W-:Y:S01]  /*0640*/  @!P3 IMAD.MOV.U32 R5, RZ, RZ, 0x7f ;  /* 0x0000007fff05b424 */ /* 0x000fe200078e00ff */
[----:B------:R-:W3:Y:S02]  /*0650*/  @!P3 LDS R6, [UR8+0x38] ;  /* 0x00003808ff06b984 */ /* 0x000ee40008000800 */
[----:B--2---:R-:W-:Y:S02]  /*0660*/  LOP3.LUT R2, R2, 0xff000000, R3, 0xb8, !PT ;  /* 0xff00000002027812 */ /* 0x004fe400078eb803 */
[----:B---3--:R-:W-:-:S03]  /*0670*/  @!P3 LOP3.LUT R3, R6, 0xff, R5, 0xb8, !PT ;  /* 0x000000ff0603b812 */ /* 0x008fc600078eb805 */
[----:B------:R2:W-:Y:S04]  /*0680*/  STS [UR8+0x34], R2 ;  /* 0x00003402ff007988 */ /* 0x0005e80008000808 */
[----:B------:R2:W-:Y:S02]  /*0690*/  @!P3 STS [UR8+0x38], R3 ;  /* 0x00003803ff00b988 */ /* 0x0005e40008000808 */
.L_x_9:
[----:B------:R-:W-:Y:S05]  /*06a0*/  BSYNC.RECONVERGENT B0 ;  /* 0x0000000000007941 */ /* 0x000fea0003800200 */
.L_x_8:
[----:B------:R-:W-:Y:S04]  /*06b0*/  BSSY.RECONVERGENT B0, `(.L_x_10) ;  /* 0x000000e000007945 */ /* 0x000fe80003800200 */
[----:B------:R-:W-:Y:S05]  /*06c0*/  @P3 BRA `(.L_x_11) ;  /* 0x0000000000303947 */ /* 0x000fea0003800000 */
[----:B--2---:R-:W2:Y:S01]  /*06d0*/  LDS R3, [UR8+0x34] ;  /* 0x00003408ff037984 */ /* 0x004ea20008000800 */
[----:B------:R-:W4:Y:S03]  /*06e0*/  LDC.64 R8, c[0x0][0x3a8] ;  /* 0x0000ea00ff087b82 */ /* 0x000f260000000a00 */
[----:B---3--:R-:W3:Y:S01]  /*06f0*/  LDS R2, [UR8+0x1c] ;  /* 0x00001c08ff027984 */ /* 0x008ee20008000800 */
[C---:B----4-:R-:W-:Y:S01]  /*0700*/  SHF.L.U64.HI R6, R8.reuse, 0x1, R9 ;  /* 0x0000000108067819 */ /* 0x050fe20000010209 */
[----:B------:R-:W-:-:S03]  /*0710*/  IMAD.SHL.U32 R5, R8, 0x2, RZ ;  /* 0x0000000208057824 */ /* 0x000fc600078e00ff */
[--C-:B------:R-:W-:Y:S02]  /*0720*/  SHF.R.U32.HI R7, RZ, 0x4, R6.reuse ;  /* 0x00000004ff077819 */ /* 0x100fe40000011606 */
[----:B------:R-:W-:-:S05]  /*0730*/  SHF.R.U64 R5, R5, 0x4, R6 ;  /* 0x0000000405057819 */ /* 0x000fca0000001206 */
[----:B------:R4:W-:Y:S01]  /*0740*/  STS [UR8+0xc], R5 ;  /* 0x00000c05ff007988 */ /* 0x0009e20008000808 */
[----:B--2---:R-:W-:Y:S02]  /*0750*/  LOP3.LUT R3, R3, 0x7, RZ, 0xb8, !PT ;  /* 0x0000000703037812 */ /* 0x004fe400078eb8ff */
[----:B---3--:R-:W-:-:S03]  /*0760*/  LOP3.LUT R2, R2, 0xf, R7, 0xb8, !PT ;  /* 0x0000000f02027812 */ /* 0x008fc600078eb807 */
[----:B------:R4:W-:Y:S04]  /*0770*/  STS [UR8+0x34], R3 ;  /* 0x00003403ff007988 */ /* 0x0009e80008000808 */
[----:B------:R4:W-:Y:S02]  /*0780*/  STS [UR8+0x1c], R2 ;  /* 0x00001c02ff007988 */ /* 0x0009e40008000808 */
.L_x_11:
[----:B------:R-:W-:Y:S05]  /*0790*/  BSYNC.RECONVERGENT B0 ;  /* 0x0000000000007941 */ /* 0x000fea0003800200 */
.L_x_10:
[----:B------:R-:W-:Y:S04]  /*07a0*/  BSSY.RECONVERGENT B1, `(.L_x_12) ;  /* 0x000001a000017945 */ /* 0x000fe80003800200 */
[----:B------:R-:W-:Y:S04]  /*07b0*/  BSSY.RELIABLE B0, `(.L_x_13) ;  /* 0x0000015000007945 */ /* 0x000fe80003800100 */
[----:B------:R-:W-:Y:S05]  /*07c0*/  @P3 BRA `(.L_x_14) ;  /* 0x0000000000203947 */ /* 0x000fea0003800000 */
[----:B--234-:R-:W2:Y:S02]  /*07d0*/  LDS R2, [UR8+0x34] ;  /* 0x00003408ff027984 */ /* 0x01cea40008000800 */
[----:B--2---:R-:W-:-:S05]  /*07e0*/  LOP3.LUT R2, R2, 0x38, RZ, 0xb8, !PT ;  /* 0x0000003802027812 */ /* 0x004fca00078eb8ff */
[----:B------:R2:W-:Y:S01]  /*07f0*/  STS [UR8+0x34], R2 ;  /* 0x00003402ff007988 */ /* 0x0005e20008000808 */
[----:B------:R-:W-:Y:S05]  /*0800*/  @P3 BRA `(.L_x_15) ;  /* 0x0000000000203947 */ /* 0x000fea0003800000 */
[----:B--2---:R-:W2:Y:S01]  /*0810*/  LDS R2, [UR8+0x8] ;  /* 0x00000808ff027984 */ /* 0x004ea20008000800 */
[----:B------:R-:W-:-:S05]  /*0820*/  IMAD.MOV.U32 R3, RZ, RZ, 0x780 ;  /* 0x00000780ff037424 */ /* 0x000fca00078e00ff */
[----:B--2---:R-:W-:-:S05]  /*0830*/  LOP3.LUT R2, R2, 0x300, R3, 0xd8, !PT ;  /* 0x0000030002027812 */ /* 0x004fca00078ed803 */
[----:B------:R5:W-:Y:S02]  /*0840*/  STS [UR8+0x8], R2 ;  /* 0x00000802ff007988 */ /* 0x000be40008000808 */
.L_x_14:
[----:B------:R-:W-:Y:S05]  /*0850*/  @P3 BRA `(.L_x_16) ;  /* 0x0000000000283947 */ /* 0x000fea0003800000 */
[----:B--2345:R-:W2:Y:S02]  /*0860*/  LDS R2, [UR8+0x8] ;  /* 0x00000808ff027984 */ /* 0x03cea40008000800 */
[----:B--2---:R-:W-:-:S05]  /*0870*/  LOP3.LUT R2, R2, 0x1800, RZ, 0xb8, !PT ;  /* 0x0000180002027812 */ /* 0x004fca00078eb8ff */
[----:B------:R3:W-:Y:S02]  /*0880*/  STS [UR8+0x8], R2 ;  /* 0x00000802ff007988 */ /* 0x0007e40008000808 */
.L_x_15:
[----:B------:R-:W-:Y:S05]  /*0890*/  @P3 BREAK.RELIABLE B0 ;  /* 0x0000000000003942 */ /* 0x000fea0003800100 */
[----:B------:R-:W-:Y:S05]  /*08a0*/  @P3 BRA `(.L_x_17) ;  /* 0x0000000000243947 */ /* 0x000fea0003800000 */
[----:B------:R-:W4:Y:S01]  /*08b0*/  LDS R3, [UR8+0x8] ;  /* 0x00000808ff037984 */ /* 0x000f220008000800 */
[----:B--23--:R-:W-:-:S05]  /*08c0*/  IMAD.MOV.U32 R2, RZ, RZ, 0x6000 ;  /* 0x00006000ff027424 */ /* 0x00cfca00078e00ff */
[----:B----4-:R-:W-:-:S04]  /*08d0*/  LOP3.LUT R2, R3, 0x4000, R2, 0xd8, !PT ;  /* 0x0000400003027812 */ /* 0x010fc800078ed802 */
[----:B------:R-:W-:-:S05]  /*08e0*/  LOP3.LUT R2, R2, 0x400000, RZ, 0xb8, !PT ;  /* 0x0040000002027812 */ /* 0x000fca00078eb8ff */
[----:B------:R2:W-:Y:S02]  /*08f0*/  STS [UR8+0x8], R2 ;  /* 0x00000802ff007988 */ /* 0x0005e40008000808 */
.L_x_16:
[----:B------:R-:W-:Y:S05]  /*0900*/  BSYNC.RELIABLE B0 ;  /* 0x0000000000007941 */ /* 0x000fea0003800100 */
.L_x_13:
[----:B--2345:R-:W2:Y:S02]  /*0910*/  @!P3 LDS R2, [UR8+0x8] ;  /* 0x00000808ff02b984 */ /* 0x03cea40008000800 */
[----:B--2---:R-:W-:-:S05]  /*0920*/  @!P3 LOP3.LUT R2, R2, 0x8000, RZ, 0xb8, !PT ;  /* 0x000080000202b812 */ /* 0x004fca00078eb8ff */
[----:B------:R4:W-:Y:S02]  /*0930*/  @!P3 STS [UR8+0x8], R2 ;  /* 0x00000802ff00b988 */ /* 0x0009e40008000808 */
.L_x_17:
[----:B------:R-:W-:Y:S05]  /*0940*/  BSYNC.RECONVERGENT B1 ;  /* 0x0000000000017941 */ /* 0x000fea0003800200 */
.L_x_12:
[----:B------:R-:W-:Y:S05]  /*0950*/  WARPSYNC.ALL ;  /* 0x0000000000007948 */ /* 0x000fea0003800000 */
[----:B------:R-:W-:Y:S01]  /*0960*/  NOP ;  /* 0x0000000000007918 */ /* 0x000fe20000000000 */
[----:B------:R-:W5:Y:S02]  /*0970*/  LDC R5, c[0x0][0x39c] ;  /* 0x0000e700ff057b82 */ /* 0x000f640000000800 */
[----:B-----5:R-:W-:Y:S01]  /*0980*/  VIADD R5, R5, 0xffffffff ;  /* 0xffffffff05057836 */ /* 0x020fe20000000000 */
[----:B------:R-:W-:Y:S06]  /*0990*/  @P0 BRA `(.L_x_18) ;  /* 0x0000000000300947 */ /* 0x000fec0003800000 */
[----:B--234-:R-:W2:Y:S01]  /*09a0*/  S2R R2, SR_LANEID ;  /* 0x0000000000027919 */ /* 0x01cea20000000000 */
[----:B------:R-:W-:Y:S05]  /*09b0*/  WARPSYNC.ALL ;  /* 0x0000000000007948 */ /* 0x000fea0003800000 */
[----:B------:R-:W-:Y:S01]  /*09c0*/  NOP ;  /* 0x0000000000007918 */ /* 0x000fe20000000000 */
[----:B--2---:R-:W-:-:S05]  /*09d0*/  IMAD.SHL.U32 R6, R2, 0x4, RZ ;  /* 0x0000000402067824 */ /* 0x004fca00078e00ff */
[----:B------:R-:W2:Y:S01]  /*09e0*/  LDS R7, [R6+UR8] ;  /* 0x0000000806077984 */ /* 0x000ea20008000800 */
[----:B------:R-:W-:-:S05]  /*09f0*/  IADD3 R2, P1, PT, R6, UR20, RZ ;  /* 0x0000001406027c10 */ /* 0x000fca000ff3e0ff */
[----:B------:R-:W-:-:S05]  /*0a00*/  IMAD.X R3, RZ, RZ, UR21, P1 ;  /* 0x00000015ff037e24 */ /* 0x000fca00088e06ff */
[----:B--2---:R5:W2:Y:S01]  /*0a10*/  ATOMG.E.EXCH.STRONG.GPU PT, RZ, [R2], R7 ;  /* 0x0000000702ff73a8 */ /* 0x004aa200041ee100 */
[----:B------:R-:W-:-:S04]  /*0a20*/  DEPBAR {5,4,3,2,1,0} ;  /* 0x0000003f0000791a */ /* 0x000fc80000000000 */
[----:B------:R-:W3:Y:S02]  /*0a30*/  CCTL.E.C.LDCU.IV.DEEP [UR20] ;  /* 0x0000000014007540 */ /* 0x000ee40009c08000 */
[----:B---3--:R5:W-:Y:S01]  /*0a40*/  UTMACCTL.IV [UR20] ;  /* 0x00000000140079b9 */ /* 0x008be20008000000 */
[----:B------:R-:W-:Y:S01]  /*0a50*/  NOP ;  /* 0x0000000000007918 */ /* 0x000fe20000000000 */
.L_x_18:
[----:B------:R-:W-:Y:S05]  /*0a60*/  @P0 BRA `(.L_x_19) ;  /* 0x00000000000c0947 */ /* 0x000fea0003800000 */
[----:B------:R0:W-:Y:S01]  /*0a70*/  UTMACMDFLUSH ;  /* 0x00000000000079b7 */ /* 0x0001e20000000000 */
[----:B------:R-:W-:Y:S05]  /*0a80*/  @P0 BRA `(.L_x_19) ;  /* 0x0000000000040947 */ /* 0x000fea0003800000 */
[----:B------:R-:W-:-:S04]  /*0a90*/  DEPBAR.LE SB0, 0x0 ;  /* 0x000080000000791a */ /* 0x000fc80000000000 */
.L_x_19:
[----:B------:R-:W-:Y:S05]  /*0aa0*/  WARPSYNC.ALL ;  /* 0x0000000000007948 */ /* 0x000fea0003800000 */
[----:B------:R-:W-:Y:S01]  /*0ab0*/  NOP ;  /* 0x0000000000007918 */ /* 0x000fe20000000000 */
[----:B--2---:R-:W-:Y:S06]  /*0ac0*/  BAR.SYNC.DEFER_BLOCKING 0x0 ;  /* 0x0000000000007b1d */ /* 0x004fec0000010000 */
[----:B------:R-:W-:Y:S02]  /*0ad0*/  BSSY.RECONVERGENT B1, `(.L_x_20) ;  /* 0x000000b000017945 */ /* 0x000fe40003800200 */
[----:B------:R-:W-:Y:S06]  /*0ae0*/  BAR.SYNC.DEFER_BLOCKING 0x0 ;  /* 0x0000000000007b1d */ /* 0x000fec0000010000 */
[----:B------:R2:W-:Y:S01]  /*0af0*/  @!P0 STS [R10], RZ ;  /* 0x000000ff0a008388 */ /* 0x0005e20000000800 */
[----:B------:R-:W-:Y:S01]  /*0b00*/  NOP ;  /* 0x0000000000007918 */ /* 0x000fe20000000000 */
[----:B------:R-:W-:Y:S05]  /*0b10*/  @P3 BRA `(.L_x_21) ;  /* 0x0000000000183947 */ /* 0x000fea0003800000 */
[----:B---345:R-:W3:Y:S01]  /*0b20*/  LDS R2, [UR8+0x8] ;  /* 0x00000808ff027984 */ /* 0x038ee20008000800 */
[----:B------:R-:W4:Y:S01]  /*0b30*/  LDC.64 R6, c[0x0][0x388] ;  /* 0x0000e200ff067b82 */ /* 0x000f220000000a00 */
[----:B------:R-:W-:Y:S02]  /*0b40*/  IMAD.MOV.U32 R3, RZ, RZ, 0x70 ;  /* 0x00000070ff037424 */ /* 0x000fe400078e00ff */
[----:B----4-:R4:W-:Y:S03]  /*0b50*/  STS.64 [UR8], R6 ;  /* 0x00000006ff007988 */ /* 0x0109e60008000a08 */
[----:B---3--:R-:W-:-:S05]  /*0b60*/  LOP3.LUT R2, R2, 0x10, R3, 0xd8, !PT ;  /* 0x0000001002027812 */ /* 0x008fca00078ed803 */
[----:B------:R4:W-:Y:S02]  /*0b70*/  STS [UR8+0x8], R2 ;  /* 0x00000802ff007988 */ /* 0x0009e40008000808 */
.L_x_21:
[----:B-----5:R-:W-:Y:S05]  /*0b80*/  BSYNC.RECONVERGENT B1 ;  /* 0x0000000000017941 */ /* 0x020fea0003800200 */
.L_x_20:
[----:B------:R-:W-:Y:S04]  /*0b90*/  BSSY.RECONVERGENT B1, `(.L_x_22) ;  /* 0x000000a000017945 */ /* 0x000fe80003800200 */
[----:B------:R-:W-:Y:S05]  /*0ba0*/  @P3 BRA `(.L_x_23) ;  /* 0x0000000000203947 */ /* 0x000fea0003800000 */
[----:B---34-:R-:W3:Y:S01]  /*0bb0*/  LDS R2, [UR8+0x34] ;  /* 0x00003408ff027984 */ /* 0x018ee20008000800 */
[----:B------:R-:W-:Y:S02]  /*0bc0*/  IMAD.MOV.U32 R3, RZ, RZ, 0x3f000000 ;  /* 0x3f000000ff037424 */ /* 0x000fe400078e00ff */
[----:B------:R-:W-:Y:S01]  /*0bd0*/  @!P3 IMAD.MOV.U32 R6, RZ, RZ, 0x1f ;  /* 0x0000001fff06b424 */ /* 0x000fe200078e00ff */
[----:B------:R-:W4:Y:S02]  /*0be0*/  @!P3 LDS R7, [UR8+0x38] ;  /* 0x00003808ff07b984 */ /* 0x000f240008000800 */
[----:B---3--:R-:W-:Y:S02]  /*0bf0*/  LOP3.LUT R2, R2, 0xff000000, R3, 0xb8, !PT ;  /* 0xff00000002027812 */ /* 0x008fe400078eb803 */
[----:B----4-:R-:W-:-:S03]  /*0c00*/  @!P3 LOP3.LUT R3, R7, 0xff, R6, 0xb8, !PT ;  /* 0x000000ff0703b812 */ /* 0x010fc600078eb806 */
[----:B------:R5:W-:Y:S04]  /*0c10*/  STS [UR8+0x34], R2 ;  /* 0x00003402ff007988 */ /* 0x000be80008000808 */
[----:B------:R5:W-:Y:S02]  /*0c20*/  @!P3 STS [UR8+0x38], R3 ;  /* 0x00003803ff00b988 */ /* 0x000be40008000808 */
.L_x_23:
[----:B------:R-:W-:Y:S05]  /*0c30*/  BSYNC.RECONVERGENT B1 ;  /* 0x0000000000017941 */ /* 0x000fea0003800200 */
.L_x_22:
[----:B------:R-:W-:Y:S04]  /*0c40*/  BSSY.RECONVERGENT B1, `(.L_x_24) ;  /* 0x0000004000017945 */ /* 0x000fe80003800200 */
[----:B------:R-:W-:Y:S05]  /*0c50*/  @P3 BRA `(.L_x_25) ;  /* 0x0000000000083947 */ /* 0x000fea0003800000 */
[----:B------:R2:W-:Y:S04]  /*0c60*/  STS [UR8+0x24], R11 ;  /* 0x0000240bff007988 */ /* 0x0005e80008000808 */
[----:B------:R2:W-:Y:S02]  /*0c70*/  STS [UR8+0x20], R5 ;  /* 0x00002005ff007988 */ /* 0x0005e40008000808 */
.L_x_25:
[----:B------:R-:W-:Y:S05]  /*0c80*/  BSYNC.RECONVERGENT B1 ;  /* 0x0000000000017941 */ /* 0x000fea0003800200 */
.L_x_24:
[----:B------:R-:W-:Y:S04]  /*0c90*/  BSSY.RECONVERGENT B1, `(.L_x_26) ;  /* 0x000000e000017945 */ /* 0x000fe80003800200 */
[----:B------:R-:W-:Y:S05]  /*0ca0*/  @P3 BRA `(.L_x_27) ;  /* 0x0000000000303947 */ /* 0x000fea0003800000 */
[----:B-----5:R-:W5:Y:S01]  /*0cb0*/  LDS R3, [UR8+0x34] ;  /* 0x00003408ff037984 */ /* 0x020f620008000800 */
[----:B----4-:R-:W4:Y:S03]  /*0cc0*/  LDC.64 R6, c[0x0][0x3b0] ;  /* 0x0000ec00ff067b82 */ /* 0x010f260000000a00 */
[----:B---3--:R-:W3:Y:S01]  /*0cd0*/  LDS R2, [UR8+0x1c] ;  /* 0x00001c08ff027984 */ /* 0x008ee20008000800 */
[C---:B----4-:R-:W-:Y:S01]  /*0ce0*/  SHF.L.U64.HI R7, R6.reuse, 0x1, R7 ;  /* 0x0000000106077819 */ /* 0x050fe20000010207 */
[----:B------:R-:W-:-:S03]  /*0cf0*/  IMAD.SHL.U32 R6, R6, 0x2, RZ ;  /* 0x0000000206067824 */ /* 0x000fc600078e00ff */
[--C-:B------:R-:W-:Y:S02]  /*0d00*/  SHF.R.U32.HI R9, RZ, 0x4, R7.reuse ;  /* 0x00000004ff097819 */ /* 0x100fe40000011607 */
[----:B------:R-:W-:-:S05]  /*0d10*/  SHF.R.U64 R6, R6, 0x4, R7 ;  /* 0x0000000406067819 */ /* 0x000fca0000001207 */
[----:B------:R4:W-:Y:S01]  /*0d20*/  STS [UR8+0xc], R6 ;  /* 0x00000c06ff007988 */ /* 0x0009e20008000808 */
[----:B-----5:R-:W-:Y:S02]  /*0d30*/  LOP3.LUT R3, R3, 0x7, RZ, 0xb8, !PT ;  /* 0x0000000703037812 */ /* 0x020fe400078eb8ff */
[----:B---3--:R-:W-:-:S03]  /*0d40*/  LOP3.LUT R2, R2, 0xf, R9, 0xb8, !PT ;  /* 0x0000000f02027812 */ /* 0x008fc600078eb809 */
[----:B------:R4:W-:Y:S04]  /*0d50*/  STS [UR8+0x34], R3 ;  /* 0x00003403ff007988 */ /* 0x0009e80008000808 */
[----:B------:R4:W-:Y:S02]  /*0d60*/  STS [UR8+0x1c], R2 ;  /* 0x00001c02ff007988 */ /* 0x0009e40008000808 */
.L_x_27:
[----:B------:R-:W-:Y:S05]  /*0d70*/  BSYNC.RECONVERGENT B1 ;  /* 0x0000000000017941 */ /* 0x000fea0003800200 */
.L_x_26:
[----:B------:R-:W-:Y:S04]  /*0d80*/  BSSY.RECONVERGENT B2, `(.L_x_28) ;  /* 0x000001a000027945 */ /* 0x000fe80003800200 */
[----:B------:R-:W-:Y:S04]  /*0d90*/  BSSY.RELIABLE B1, `(.L_x_29) ;  /* 0x0000015000017945 */ /* 0x000fe80003800100 */
[----:B------:R-:W-:Y:S05]  /*0da0*/  @P3 BRA `(.L_x_30) ;  /* 0x0000000000203947 */ /* 0x000fea0003800000 */
[----:B---345:R-:W3:Y:S02]  /*0db0*/  LDS R2, [UR8+0x34] ;  /* 0x00003408ff027984 */ /* 0x038ee40008000800 */
[----:B---3--:R-:W-:-:S05]  /*0dc0*/  LOP3.LUT R2, R2, 0x38, RZ, 0xb8, !PT ;  /* 0x0000003802027812 */ /* 0x008fca00078eb8ff */
[----:B------:R3:W-:Y:S01]  /*0dd0*/  STS [UR8+0x34], R2 ;  /* 0x00003402ff007988 */ /* 0x0007e20008000808 */
[----:B------:R-:W-:Y:S05]  /*0de0*/  @P3 BRA `(.L_x_31) ;  /* 0x0000000000203947 */ /* 0x000fea0003800000 */
[----:B---3--:R-:W3:Y:S01]  /*0df0*/  LDS R2, [UR8+0x8] ;  /* 0x00000808ff027984 */ /* 0x008ee20008000800 */
[----:B------:R-:W-:-:S05]  /*0e00*/  IMAD.MOV.U32 R3, RZ, RZ, 0x780 ;  /* 0x00000780ff037424 */ /* 0x000fca00078e00ff */
[----:B---3--:R-:W-:-:S05]  /*0e10*/  LOP3.LUT R2, R2, 0x300, R3, 0xd8, !PT ;  /* 0x0000030002027812 */ /* 0x008fca00078ed803 */
[----:B------:R3:W-:Y:S02]  /*0e20*/  STS [UR8+0x8], R2 ;  /* 0x00000802ff007988 */ /* 0x0007e40008000808 */
.L_x_30:
[----:B------:R-:W-:Y:S05]  /*0e30*/  @P3 BRA `(.L_x_32) ;  /* 0x0000000000283947 */ /* 0x000fea0003800000 */
[----:B---345:R-:W3:Y:S02]  /*0e40*/  LDS R2, [UR8+0x8] ;  /* 0x00000808ff027984 */ /* 0x038ee40008000800 */
[----:B---3--:R-:W-:-:S05]  /*0e50*/  LOP3.LUT R2, R2, 0x1800, RZ, 0xb8, !PT ;  /* 0x0000180002027812 */ /* 0x008fca00078eb8ff */
[----:B------:R4:W-:Y:S02]  /*0e60*/  STS [UR8+0x8], R2 ;  /* 0x00000802ff007988 */ /* 0x0009e40008000808 */
.L_x_31:
[----:B------:R-:W-:Y:S05]  /*0e70*/  @P3 BREAK.RELIABLE B1 ;  /* 0x0000000000013942 */ /* 0x000fea0003800100 */
[----:B------:R-:W-:Y:S05]  /*0e80*/  @P3 BRA `(.L_x_33) ;  /* 0x0000000000243947 */ /* 0x000fea0003800000 */
[----:B---34-:R-:W3:Y:S01]  /*0e90*/  LDS R2, [UR8+0x8] ;  /* 0x00000808ff027984 */ /* 0x018ee20008000800 */
[----:B------:R-:W-:-:S05]  /*0ea0*/  IMAD.MOV.U32 R3, RZ, RZ, 0x6000 ;  /* 0x00006000ff037424 */ /* 0x000fca00078e00ff */
[----:B---3--:R-:W-:-:S04]  /*0eb0*/  LOP3.LUT R2, R2, 0x6000, R3, 0xd8, !PT ;  /* 0x0000600002027812 */ /* 0x008fc800078ed803 */
[----:B------:R-:W-:-:S05]  /*0ec0*/  LOP3.LUT R2, R2, 0x400000, RZ, 0xb8, !PT ;  /* 0x0040000002027812 */ /* 0x000fca00078eb8ff */
[----:B------:R3:W-:Y:S02]  /*0ed0*/  STS [UR8+0x8], R2 ;  /* 0x00000802ff007988 */ /* 0x0007e40008000808 */
.L_x_32:
[----:B------:R-:W-:Y:S05]  /*0ee0*/  BSYNC.RELIABLE B1 ;  /* 0x0000000000017941 */ /* 0x000fea0003800100 */
.L_x_29:
[----:B---345:R-:W3:Y:S02]  /*0ef0*/  @!P3 LDS R2, [UR8+0x8] ;  /* 0x00000808ff02b984 */ /* 0x038ee40008000800 */
[----:B---3--:R-:W-:-:S05]  /*0f00*/  @!P3 LOP3.LUT R2, R2, 0x8000, RZ, 0xb8, !PT ;  /* 0x000080000202b812 */ /* 0x008fca00078eb8ff */
[----:B------:R5:W-:Y:S02]  /*0f10*/  @!P3 STS [UR8+0x8], R2 ;  /* 0x00000802ff00b988 */ /* 0x000be40008000808 */
.L_x_33:
[----:B------:R-:W-:Y:S05]  /*0f20*/  BSYNC.RECONVERGENT B2 ;  /* 0x0000000000027941 */ /* 0x000fea0003800200 */
.L_x_28:
[----:B------:R-:W-:Y:S05]  /*0f30*/  WARPSYNC.ALL ;  /* 0x0000000000007948 */ /* 0x000fea0003800000 */
[----:B------:R-:W-:Y:S01]  /*0f40*/  NOP ;  /* 0x0000000000007918 */ /* 0x000fe20000000000 */
[----:B------:R-:W-:-:S04]  /*0f50*/  UIADD3 UR5, UPT, UPT, UR4, 0x80, URZ ;  /* 0x0000008004057890 */ /* 0x000fc8000fffe0ff */
[----:B------:R-:W-:-:S04]  /*0f60*/  UIADD3 UR22, UP0, UPT, UR5, UR16, URZ ;  /* 0x0000001005167290 */ /* 0x000fc8000ff1e0ff */
[----:B------:R-:W-:Y:S01]  /*0f70*/  ULEA.HI.X.SX32 UR23, UR5, UR17, 0x1, UP0 ;  /* 0x0000001105177291 */ /* 0x000fe200080f0eff */
[----:B------:R-:W-:Y:S11]  /*0f80*/  @P0 BRA `(.L_x_34) ;  /* 0x0000000000300947 */ /* 0x000ff60003800000 */
[----:B---345:R-:W3:Y:S01]  /*0f90*/  S2R R2, SR_LANEID ;  /* 0x0000000000027919 */ /* 0x038ee20000000000 */
[----:B------:R-:W-:Y:S05]  /*0fa0*/  WARPSYNC.ALL ;  /* 0x0000000000007948 */ /* 0x000fea0003800000 */
[----:B------:R-:W-:Y:S01]  /*0fb0*/  NOP ;  /* 0x0000000000007918 */ /* 0x000fe20000000000 */
[----:B---3--:R-:W-:-:S05]  /*0fc0*/  IMAD.SHL.U32 R6, R2, 0x4, RZ ;  /* 0x0000000402067824 */ /* 0x008fca00078e00ff */
[----:B------:R-:W3:Y:S01]  /*0fd0*/  LDS R7, [R6+UR8] ;  /* 0x0000000806077984 */ /* 0x000ee20008000800 */
[----:B------:R-:W-:-:S05]  /*0fe0*/  IADD3 R2, P1, PT, R6, UR22, RZ ;  /* 0x0000001606027c10 */ /* 0x000fca000ff3e0ff */
[----:B------:R-:W-:-:S05]  /*0ff0*/  IMAD.X R3, RZ, RZ, UR23, P1 ;  /* 0x00000017ff037e24 */ /* 0x000fca00088e06ff */
[----:B---3--:R3:W4:Y:S01]  /*1000*/  ATOMG.E.EXCH.STRONG.GPU PT, RZ, [R2], R7 ;  /* 0x0000000702ff73a8 */ /* 0x00872200041ee100 */
[----:B------:R-:W-:-:S04]  /*1010*/  DEPBAR {5,4,3,2,1,0} ;  /* 0x0000003f0000791a */ /* 0x000fc80000000000 */
[----:B------:R-:W5:Y:S02]  /*1020*/  CCTL.E.C.LDCU.IV.DEEP [UR22] ;  /* 0x0000000016007540 */ /* 0x000f640009c08000 */
[----:B-----5:R3:W-:Y:S01]  /*1030*/  UTMACCTL.IV [UR22] ;  /* 0x00000000160079b9 */ /* 0x0207e20008000000 */
[----:B------:R-:W-:Y:S01]  /*1040*/  NOP ;  /* 0x0000000000007918 */ /* 0x000fe20000000000 */
.L_x_34:
[----:B------:R-:W-:Y:S05]  /*1050*/  @P0 BRA `(.L_x_35) ;  /* 0x00000000000c0947 */ /* 0x000fea0003800000 */
[----:B------:R0:W-:Y:S01]  /*1060*/  UTMACMDFLUSH ;  /* 0x00000000000079b7 */ /* 0x0001e20000000000 */
[----:B------:R-:W-:Y:S05]  /*1070*/  @P0 BRA `(.L_x_35) ;  /* 0x0000000000040947 */ /* 0x000fea0003800000 */
[----:B------:R-:W-:-:S04]  /*1080*/  DEPBAR.LE SB0, 0x0 ;  /* 0x000080000000791a */ /* 0x000fc80000000000 */
.L_x_35:
[----:B------:R-:W-:Y:S05]  /*1090*/  WARPSYNC.ALL ;  /* 0x0000000000007948 */ /* 0x000fea0003800000 */
[----:B------:R-:W-:Y:S01]  /*10a0*/  NOP ;  /* 0x0000000000007918 */ /* 0x000fe20000000000 */
[----:B----4-:R-:W-:Y:S06]  /*10b0*/  BAR.SYNC.DEFER_BLOCKING 0x0 ;  /* 0x0000000000007b1d */ /* 0x010fec0000010000 */
[----:B------:R-:W-:Y:S02]  /*10c0*/  BSSY.RECONVERGENT B2, `(.L_x_36) ;  /* 0x000000b000027945 */ /* 0x000fe40003800200 */
[----:B------:R-:W-:Y:S06]  /*10d0*/  BAR.SYNC.DEFER_BLOCKING 0x0 ;  /* 0x0000000000007b1d */ /* 0x000fec0000010000 */
[----:B------:R4:W-:Y:S01]  /*10e0*/  @!P0 STS [R10], RZ ;  /* 0x000000ff0a008388 */ /* 0x0009e20000000800 */
[----:B------:R-:W-:Y:S01]  /*10f0*/  NOP ;  /* 0x0000000000007918 */ /* 0x000fe20000000000 */
[----:B------:R-:W-:Y:S05]  /*1100*/  @P3 BRA `(.L_x_37) ;  /* 0x0000000000183947 */ /* 0x000fea0003800000 */
[----:B---3-5:R-:W3:Y:S01]  /*1110*/  LDS R2, [UR8+0x8] ;  /* 0x00000808ff027984 */ /* 0x028ee20008000800 */
[----:B------:R-:W5:Y:S01]  /*1120*/  LDC.64 R6, c[0x0][0x390] ;  /* 0x0000e400ff067b82 */ /* 0x000f620000000a00 */
[----:B------:R-:W-:Y:S02]  /*1130*/  IMAD.MOV.U32 R3, RZ, RZ, 0x70 ;  /* 0x00000070ff037424 */ /* 0x000fe400078e00ff */
[----:B-----5:R5:W-:Y:S03]  /*1140*/  STS.64 [UR8], R6 ;  /* 0x00000006ff007988 */ /* 0x020be60008000a08 */
[----:B---3--:R-:W-:-:S05]  /*1150*/  LOP3.LUT R2, R2, 0x10, R3, 0xd8, !PT ;  /* 0x0000001002027812 */ /* 0x008fca00078ed803 */
[----:B------:R5:W-:Y:S02]  /*1160*/  STS [UR8+0x8], R2 ;  /* 0x00000802ff007988 */ /* 0x000be40008000808 */
.L_x_37:
[----:B---3--:R-:W-:Y:S05]  /*1170*/  BSYNC.RECONVERGENT B2 ;  /* 0x0000000000027941 */ /* 0x008fea0003800200 */
.L_x_36:
[----:B------:R-:W-:Y:S04]  /*1180*/  BSSY.RECONVERGENT B3, `(.L_x_38) ;  /* 0x0000011000037945 */ /* 0x000fe80003800200 */
[----:B------:R-:W-:Y:S04]  /*1190*/  BSSY.RELIABLE B2, `(.L_x_39) ;  /* 0x000000e000027945 */ /* 0x000fe80003800100 */
[----:B------:R-:W-:Y:S05]  /*11a0*/  @P3 BRA `(.L_x_40) ;  /* 0x0000000000243947 */ /* 0x000fea0003800000 */
[----:B-----5:R-:W3:Y:S01]  /*11b0*/  LDS R2, [UR8+0x34] ;  /* 0x00003408ff027984 */ /* 0x020ee20008000800 */
[----:B------:R-:W-:-:S05]  /*11c0*/  IMAD.MOV.U32 R3, RZ, RZ, 0x3f000000 ;  /* 0x3f000000ff037424 */ /* 0x000fca00078e00ff */
[----:B---3--:R-:W-:-:S05]  /*11d0*/  LOP3.LUT R2, R2, 0xff000000, R3, 0xb8, !PT ;  /* 0xff00000002027812 */ /* 0x008fca00078eb803 */
[----:B------:R3:W-:Y:S01]  /*11e0*/  STS [UR8+0x34], R2 ;  /* 0x00003402ff007988 */ /* 0x0007e20008000808 */
[----:B------:R-:W-:Y:S05]  /*11f0*/  @P3 BRA `(.L_x_41) ;  /* 0x00000000001c3947 */ /* 0x000fea0003800000 */
[----:B---3--:R-:W3:Y:S01]  /*1200*/  LDS R2, [UR8+0x38] ;  /* 0x00003808ff027984 */ /* 0x008ee20008000800 */
[----:B------:R-:W-:-:S05]  /*1210*/  IMAD.MOV.U32 R3, RZ, RZ, 0x7f ;  /* 0x0000007fff037424 */ /* 0x000fca00078e00ff */
[----:B---3--:R-:W-:-:S05]  /*1220*/  LOP3.LUT R2, R2, 0xff, R3, 0xb8, !PT ;  /* 0x000000ff02027812 */ /* 0x008fca00078eb803 */
[----:B------:R3:W-:Y:S02]  /*1230*/  STS [UR8+0x38], R2 ;  /* 0x00003802ff007988 */ /* 0x0007e40008000808 */
.L_x_40:
[----:B------:R-:W-:Y:S05]  /*1240*/  @P3 BREAK.RELIABLE B2 ;  /* 0x0000000000023942 */ /* 0x000fea0003800100 */
[----:B------:R-:W-:Y:S05]  /*1250*/  @P3 BRA `(.L_x_42) ;  /* 0x00000000000c3947 */ /* 0x000fea0003800000 */
[----:B------:R2:W-:Y:S02]  /*1260*/  STS [UR8+0x20], R5 ;  /* 0x00002005ff007988 */ /* 0x0005e40008000808 */
.L_x_41:
[----:B------:R-:W-:Y:S05]  /*1270*/  BSYNC.RELIABLE B2 ;  /* 0x0000000000027941 */ /* 0x000fea0003800100 */
.L_x_39:
[----:B------:R2:W-:Y:S02]  /*1280*/  @!P3 STS [UR8+0x24], R4 ;  /* 0x00002404ff00b988 */ /* 0x0005e40008000808 */
.L_x_42:
[----:B------:R-:W-:Y:S05]  /*1290*/  BSYNC.RECONVERGENT B3 ;  /* 0x0000000000037941 */ /* 0x000fea0003800200 */
.L_x_38:
[----:B------:R-:W-:Y:S05]  /*12a0*/  WARPSYNC.ALL ;  /* 0x0000000000007948 */ /* 0x000fea0003800000 */
[----:B------:R-:W-:Y:S01]  /*12b0*/  NOP ;  /* 0x0000000000007918 */ /* 0x000fe20000000000 */
[----:B------:R-:W-:Y:S04]  /*12c0*/  BSSY.RECONVERGENT B3, `(.L_x_43) ;  /* 0x000000e000037945 */ /* 0x000fe80003800200 */
[----:B------:R-:W-:Y:S05]  /*12d0*/  @P3 BRA `(.L_x_44) ;  /* 0x0000000000303947 */ /* 0x000fea0003800000 */
[----:B------:R-:W2:Y:S02]  /*12e0*/  LDS R3, [UR8+0x34] ;  /* 0x00003408ff037984 */ /* 0x000ea40008000800 */
[----:B--2---:R-:W2:Y:S02]  /*12f0*/  LDC.64 R4, c[0x0][0x3b8] ;  /* 0x0000ee00ff047b82 */ /* 0x004ea40000000a00 */
[----:B---3-5:R-:W3:Y:S01]  /*1300*/  LDS R2, [UR8+0x1c] ;  /* 0x00001c08ff027984 */ /* 0x028ee20008000800 */
[C---:B--2---:R-:W-:Y:S01]  /*1310*/  SHF.L.U64.HI R5, R4.reuse, 0x1, R5 ;  /* 0x0000000104057819 */ /* 0x044fe20000010205 */
[----:B------:R-:W-:-:S03]  /*1320*/  IMAD.SHL.U32 R4, R4, 0x2, RZ ;  /* 0x0000000204047824 */ /* 0x000fc600078e00ff */
[--C-:B------:R-:W-:Y:S02]  /*1330*/  SHF.R.U32.HI R7, RZ, 0x4, R5.reuse ;  /* 0x00000004ff077819 */ /* 0x100fe40000011605 */
[----:B------:R-:W-:-:S05]  /*1340*/  SHF.R.U64 R4, R4, 0x4, R5 ;  /* 0x0000000404047819 */ /* 0x000fca0000001205 */
[----:B------:R2:W-:Y:S01]  /*1350*/  STS [UR8+0xc], R4 ;  /* 0x00000c04ff007988 */ /* 0x0005e20008000808 */
[----:B------:R-:W-:Y:S02]  /*1360*/  LOP3.LUT R3, R3, 0x7, RZ, 0xb8, !PT ;  /* 0x0000000703037812 */ /* 0x000fe400078eb8ff */
[----:B---3--:R-:W-:-:S03]  /*1370*/  LOP3.LUT R2, R2, 0xf, R7, 0xb8, !PT ;  /* 0x0000000f02027812 */ /* 0x008fc600078eb807 */
[----:B------:R2:W-:Y:S04]  /*1380*/  STS [UR8+0x34], R3 ;  /* 0x00003403ff007988 */ /* 0x0005e80008000808 */
[----:B------:R2:W-:Y:S02]  /*1390*/  STS [UR8+0x1c], R2 ;  /* 0x00001c02ff007988 */ /* 0x0005e40008000808 */
.L_x_44:
[----:B------:R-:W-:Y:S05]  /*13a0*/  BSYNC.RECONVERGENT B3 ;  /* 0x0000000000037941 */ /* 0x000fea0003800200 */
.L_x_43:
[----:B------:R-:W-:Y:S04]  /*13b0*/  BSSY.RECONVERGENT B4, `(.L_x_45) ;  /* 0x000001a000047945 */ /* 0x000fe80003800200 */
[----:B------:R-:W-:Y:S04]  /*13c0*/  BSSY.RELIABLE B3, `(.L_x_46) ;  /* 0x0000015000037945 */ /* 0x000fe80003800100 */
[----:B------:R-:W-:Y:S05]  /*13d0*/  @P3 BRA `(.L_x_47) ;  /* 0x0000000000203947 */ /* 0x000fea0003800000 */
[----:B--23-5:R-:W2:Y:S02]  /*13e0*/  LDS R2, [UR8+0x34] ;  /* 0x00003408ff027984 */ /* 0x02cea40008000800 */
[----:B--2---:R-:W-:-:S05]  /*13f0*/  LOP3.LUT R2, R2, 0x38, RZ, 0xb8, !PT ;  /* 0x0000003802027812 */ /* 0x004fca00078eb8ff */
[----:B------:R2:W-:Y:S01]  /*1400*/  STS [UR8+0x34], R2 ;  /* 0x00003402ff007988 */ /* 0x0005e20008000808 */
[----:B------:R-:W-:Y:S05]  /*1410*/  @P3 BRA `(.L_x_48) ;  /* 0x0000000000203947 */ /* 0x000fea0003800000 */
[----:B--2---:R-:W2:Y:S01]  /*1420*/  LDS R2, [UR8+0x8] ;  /* 0x00000808ff027984 */ /* 0x004ea20008000800 */
[----:B------:R-:W-:-:S05]  /*1430*/  IMAD.MOV.U32 R3, RZ, RZ, 0x780 ;  /* 0x00000780ff037424 */ /* 0x000fca00078e00ff */
[----:B--2---:R-:W-:-:S05]  /*1440*/  LOP3.LUT R2, R2, 0x300, R3, 0xd8, !PT ;  /* 0x0000030002027812 */ /* 0x004fca00078ed803 */
[----:B------:R2:W-:Y:S02]  /*1450*/  STS [UR8+0x8], R2 ;  /* 0x00000802ff007988 */ /* 0x0005e40008000808 */
.L_x_47:
[----:B------:R-:W-:Y:S05]  /*1460*/  @P3 BRA `(.L_x_49) ;  /* 0x0000000000283947 */ /* 0x000fea0003800000 */
[----:B--23-5:R-:W2:Y:S02]  /*1470*/  LDS R2, [UR8+0x8] ;  /* 0x00000808ff027984 */ /* 0x02cea40008000800 */
[----:B--2---:R-:W-:-:S05]  /*1480*/  LOP3.LUT R2, R2, 0x1800, RZ, 0xb8, !PT ;  /* 0x0000180002027812 */ /* 0x004fca00078eb8ff */
[----:B------:R3:W-:Y:S02]  /*1490*/  STS [UR8+0x8], R2 ;  /* 0x00000802ff007988 */ /* 0x0007e40008000808 */
.L_x_48:
[----:B------:R-:W-:Y:S05]  /*14a0*/  @P3 BREAK.RELIABLE B3 ;  /* 0x0000000000033942 */ /* 0x000fea0003800100 */
[----:B------:R-:W-:Y:S05]  /*14b0*/  @P3 BRA `(.L_x_50) ;  /* 0x0000000000243947 */ /* 0x000fea0003800000 */
[----:B--23--:R-:W2:Y:S01]  /*14c0*/  LDS R2, [UR8+0x8] ;  /* 0x00000808ff027984 */ /* 0x00cea20008000800 */
[----:B------:R-:W-:-:S05]  /*14d0*/  IMAD.MOV.U32 R3, RZ, RZ, 0x6000 ;  /* 0x00006000ff037424 */ /* 0x000fca00078e00ff */
[----:B--2---:R-:W-:-:S04]  /*14e0*/  LOP3.LUT R2, R2, 0x6000, R3, 0xd8, !PT ;  /* 0x0000600002027812 */ /* 0x004fc800078ed803 */
[----:B------:R-:W-:-:S05]  /*14f0*/  LOP3.LUT R2, R2, 0x400000, RZ, 0xb8, !PT ;  /* 0x0040000002027812 */ /* 0x000fca00078eb8ff */
[----:B------:R2:W-:Y:S02]  /*1500*/  STS [UR8+0x8], R2 ;  /* 0x00000802ff007988 */ /* 0x0005e40008000808 */
.L_x_49:
[----:B------:R-:W-:Y:S05]  /*1510*/  BSYNC.RELIABLE B3 ;  /* 0x0000000000037941 */ /* 0x000fea0003800100 */
.L_x_46:
[----:B--23-5:R-:W2:Y:S02]  /*1520*/  @!P3 LDS R2, [UR8+0x8] ;  /* 0x00000808ff02b984 */ /* 0x02cea40008000800 */
[----:B--2---:R-:W-:-:S05]  /*1530*/  @!P3 LOP3.LUT R2, R2, 0x8000, RZ, 0xb8, !PT ;  /* 0x000080000202b812 */ /* 0x004fca00078eb8ff */
[----:B------:R5:W-:Y:S02]  /*1540*/  @!P3 STS [UR8+0x8], R2 ;  /* 0x00000802ff00b988 */ /* 0x000be40008000808 */
.L_x_50:
[----:B------:R-:W-:Y:S05]  /*1550*/  BSYNC.RECONVERGENT B4 ;  /* 0x0000000000047941 */ /* 0x000fea0003800200 */
.L_x_45:
[----:B------:R-:W-:Y:S05]  /*1560*/  WARPSYNC.ALL ;  /* 0x0000000000007948 */ /* 0x000fea0003800000 */
[----:B------:R-:W-:Y:S01]  /*1570*/  NOP ;  /* 0x0000000000007918 */ /* 0x000fe20000000000 */
[----:B------:R-:W-:-:S04]  /*1580*/  UIADD3 UR4, UPT, UPT, UR4, 0x100, URZ ;  /* 0x0000010004047890 */ /* 0x000fc8000fffe0ff */
[----:B------:R-:W-:-:S04]  /*1590*/  UIADD3 UR16, UP0, UPT, UR4, UR16, URZ ;  /* 0x0000001004107290 */ /* 0x000fc8000ff1e0ff */
[----:B------:R-:W-:Y:S01]  /*15a0*/  ULEA.HI.X.SX32 UR17, UR4, UR17, 0x1, UP0 ;  /* 0x0000001104117291 */ /* 0x000fe200080f0eff */
[----:B------:R-:W-:Y:S11]  /*15b0*/  @P0 BRA `(.L_x_51) ;  /* 0x0000000000300947 */ /* 0x000ff60003800000 */
[----:B--23-5:R-:W2:Y:S01]  /*15c0*/  S2R R2, SR_LANEID ;  /* 0x0000000000027919 */ /* 0x02cea20000000000 */
[----:B------:R-:W-:Y:S05]  /*15d0*/  WARPSYNC.ALL ;  /* 0x0000000000007948 */ /* 0x000fea0003800000 */
[----:B------:R-:W-:Y:S01]  /*15e0*/  NOP ;  /* 0x0000000000007918 */ /* 0x000fe20000000000 */
[----:B--2---:R-:W-:-:S05]  /*15f0*/  IMAD.SHL.U32 R4, R2, 0x4, RZ ;  /* 0x0000000402047824 */ /* 0x004fca00078e00ff */
[----:B------:R-:W2:Y:S01]  /*1600*/  LDS R5, [R4+UR8] ;  /* 0x0000000804057984 */ /* 0x000ea20008000800 */
[----:B------:R-:W-:-:S05]  /*1610*/  IADD3 R2, P1, PT, R4, UR16, RZ ;  /* 0x0000001004027c10 */ /* 0x000fca000ff3e0ff */
[----:B------:R-:W-:-:S05]  /*1620*/  IMAD.X R3, RZ, RZ, UR17, P1 ;  /* 0x00000011ff037e24 */ /* 0x000fca00088e06ff */
[----:B--2---:R2:W3:Y:S01]  /*1630*/  ATOMG.E.EXCH.STRONG.GPU PT, RZ, [R2], R5 ;  /* 0x0000000502ff73a8 */ /* 0x0044e200041ee100 */
[----:B------:R-:W-:-:S04]  /*1640*/  DEPBAR {5,4,3,2,1,0} ;  /* 0x0000003f0000791a */ /* 0x000fc80000000000 */
[----:B------:R-:W5:Y:S02]  /*1650*/  CCTL.E.C.LDCU.IV.DEEP [UR16] ;  /* 0x0000000010007540 */ /* 0x000f640009c08000 */
[----:B-----5:R2:W-:Y:S01]  /*1660*/  UTMACCTL.IV [UR16] ;  /* 0x00000000100079b9 */ /* 0x0205e20008000000 */
[----:B------:R-:W-:Y:S01]  /*1670*/  NOP ;  /* 0x0000000000007918 */ /* 0x000fe20000000000 */
.L_x_51:
[----:B------:R-:W-:Y:S05]  /*1680*/  @P0 BRA `(.L_x_52) ;  /* 0x00000000000c0947 */ /* 0x000fea0003800000 */
[----:B------:R0:W-:Y:S01]  /*1690*/  UTMACMDFLUSH ;  /* 0x00000000000079b7 */ /* 0x0001e20000000000 */
[----:B------:R-:W-:Y:S05]  /*16a0*/  @P0 BRA `(.L_x_52) ;  /* 0x0000000000040947 */ /* 0x000fea0003800000 */
[----:B------:R-:W-:-:S04]  /*16b0*/  DEPBAR.LE SB0, 0x0 ;  /* 0x000080000000791a */ /* 0x000fc80000000000 */
.L_x_52:
[----:B------:R-:W-:Y:S05]  /*16c0*/  WARPSYNC.ALL ;  /* 0x0000000000007948 */ /* 0x000fea0003800000 */
[----:B------:R-:W-:Y:S01]  /*16d0*/  NOP ;  /* 0x0000000000007918 */ /* 0x000fe20000000000 */
[----:B---3--:R-:W-:Y:S01]  /*16e0*/  BAR.SYNC.DEFER_BLOCKING 0x0 ;  /* 0x0000000000007b1d */ /* 0x008fe20000010000 */
[----:B--2--5:R-:W-:Y:S01]  /*16f0*/  SHF.R.U32.HI R2, RZ, 0x5, R0 ;  /* 0x00000005ff027819 */ /* 0x024fe20000011600 */
[----:B------:R-:W-:-:S03]  /*1700*/  USHF.L.U32 UR19, UR19, 0x7, URZ ;  /* 0x0000000713137899 */ /* 0x000fc600080006ff */
[----:B------:R-:W-:Y:S01]  /*1710*/  R2UR UR18, R2 ;  /* 0x00000000021272ca */ /* 0x000fe200000e0000 */
[----:B------:R-:W-:Y:S01]  /*1720*/  VOTEU.ALL UP0, P3 ;  /* 0x0000000000ff7886 */ /* 0x000fe20001800000 */
[----:B------:R-:W-:Y:S01]  /*1730*/  UMOV UR4, 0x1 ;  /* 0x0000000100047882 */ /* 0x000fe20000000000 */
[----:B------:R-:W-:Y:S01]  /*1740*/  VOTEU.ALL UP1, P3 ;  /* 0x0000000000ff7886 */ /* 0x000fe20001820000 */
[----:B------:R-:W-:Y:S02]  /*1750*/  BSSY.RECONVERGENT B4, `(.L_x_53) ;  /* 0x0000018000047945 */ /* 0x000fe40003800200 */
[----:B------:R-:W-:-:S04]  /*1760*/  @!UP0 UIADD3 UR10, UPT, UPT, -UR4, 0x100000, URZ ;  /* 0x00100000040a8890 */ /* 0x000fc8000fffe1ff */
[----:B------:R-:W-:Y:S02]  /*1770*/  @!UP0 USHF.L.U32 UR11, UR10, 0xb, URZ ;  /* 0x0000000b0a0b8899 */ /* 0x000fe400080006ff */
[----:B------:R-:W-:Y:S02]  /*1780*/  @!UP0 USHF.L.U32 UR10, UR10, 0x1, URZ ;  /* 0x000000010a0a8899 */ /* 0x000fe400080006ff */
[----:B------:R-:W-:-:S04]  /*1790*/  @!UP0 UIADD3 UR4, UPT, UPT, -UR4, 0x100000, URZ ;  /* 0x0010000004048890 */ /* 0x000fc8000fffe1ff */
[----:B------:R-:W-:Y:S02]  /*17a0*/  @!UP0 USHF.L.U32 UR5, UR4, 0xb, URZ ;  /* 0x0000000b04058899 */ /* 0x000fe400080006ff */
[----:B------:R-:W-:Y:S01]  /*17b0*/  @!UP0 USHF.L.U32 UR4, UR4, 0x1, URZ ;  /* 0x0000000104048899 */ /* 0x000fe200080006ff */
[----:B------:R-:W-:Y:S01]  /*17c0*/  VOTEU.ALL UP0, P3 ;  /* 0x0000000000ff7886 */ /* 0x000fe20001800000 */
[----:B------:R-:W2:Y:S04]  /*17d0*/  FENCE.VIEW.ASYNC.S ;  /* 0x00000000000073c6 */ /* 0x000ea80000000000 */
[----:B--2---:R2:W3:Y:S06]  /*17e0*/  @!UP0 SYNCS.EXCH.64 URZ, [UR8+0xc000], UR10 ;  /* 0x00c0000a08ff85b2 */ /* 0x0044ec0008000100 */
[----:B------:R2:W3:Y:S02]  /*17f0*/  @!UP1 SYNCS.EXCH.64 URZ, [UR8+0xc020], UR4 ;  /* 0x00c0200408ff95b2 */ /* 0x0004e40008000100 */
[----:B---3--:R-:W-:Y:S06]  /*1800*/  BAR.SYNC.DEFER_BLOCKING 0x0 ;  /* 0x0000000000007b1d */ /* 0x008fec0000010000 */
[----:B------:R-:W-:Y:S05]  /*1810*/  @P3 BRA `(.L_x_54) ;  /* 0x00000000002c3947 */ /* 0x000fea0003800000 */
[----:B--2---:R-:W-:Y:S02]  /*1820*/  UMOV UR4, 0x1 ;  /* 0x0000000100047882 */ /* 0x004fe40000000000 */
[----:B------:R-:W-:-:S04]  /*1830*/  UIADD3 UR10, UPT, UPT, -UR4, 0x100000, URZ ;  /* 0x00100000040a7890 */ /* 0x000fc8000fffe1ff */
[----:B------:R-:W-:Y:S02]  /*1840*/  USHF.L.U32 UR11, UR10, 0xb, URZ ;  /* 0x0000000b0a0b7899 */ /* 0x000fe400080006ff */
[----:B------:R-:W-:Y:S02]  /*1850*/  USHF.L.U32 UR10, UR10, 0x1, URZ ;  /* 0x000000010a0a7899 */ /* 0x000fe400080006ff */
[----:B------:R-:W-:-:S04]  /*1860*/  UIADD3 UR4, UPT, UPT, -UR4, 0x100000, URZ ;  /* 0x0010000004047890 */ /* 0x000fc8000fffe1ff */
[----:B------:R-:W-:Y:S02]  /*1870*/  USHF.L.U32 UR5, UR4, 0xb, URZ ;  /* 0x0000000b04057899 */ /* 0x000fe400080006ff */
[----:B------:R-:W-:Y:S01]  /*1880*/  USHF.L.U32 UR4, UR4, 0x1, URZ ;  /* 0x0000000104047899 */ /* 0x000fe200080006ff */
[----:B------:R-:W2:Y:S03]  /*1890*/  FENCE.VIEW.ASYNC.S ;  /* 0x00000000000073c6 */ /* 0x000ea60000000000 */
[----:B--2---:R3:W5:Y:S08]  /*18a0*/  SYNCS.EXCH.64 URZ, [UR8+0xc008], UR10 ;  /* 0x00c0080a08ff75b2 */ /* 0x0047700008000100 */
[----:B------:R3:W2:Y:S02]  /*18b0*/  SYNCS.EXCH.64 URZ, [UR8+0xc028], UR4 ;  /* 0x00c0280408ff75b2 */ /* 0x0006a40008000100 */
[----:B---3--:R-:W-:Y:S01]  /*18c0*/  NOP ;  /* 0x0000000000007918 */ /* 0x008fe20000000000 */
.L_x_54:
[----:B--2---:R-:W-:Y:S05]  /*18d0*/  BSYNC.RECONVERGENT B4 ;  /* 0x0000000000047941 */ /* 0x004fea0003800200 */
.L_x_53:
[----:B-----5:R-:W-:Y:S01]  /*18e0*/  BAR.SYNC.DEFER_BLOCKING 0x0 ;  /* 0x0000000000007b1d */ /* 0x020fe20000010000 */
[----:B------:R-:W-:Y:S01]  /*18f0*/  UIADD3 UR14, UPT, UPT, UR8, 0xc020, URZ ;  /* 0x0000c020080e7890 */ /* 0x000fe2000fffe0ff */
[----:B------:R-:W-:Y:S01]  /*1900*/  ISETP.GE.AND P0, PT, R12, 0x1, PT ;  /* 0x000000010c00780c */ /* 0x000fe20003f06270 */
[----:B------:R-:W-:-:S03]  /*1910*/  USHF.L.U32 UR15, UR7, 0x7, URZ ;  /* 0x00000007070f7899 */ /* 0x000fc600080006ff */
[----:B------:R-:W-:Y:S04]  /*1920*/  BSSY.RECONVERGENT B4, `(.L_x_55) ;  /* 0x000000d000047945 */ /* 0x000fe80003800200 */
[----:B------:R-:W-:Y:S05]  /*1930*/  @P3 BRA `(.L_x_56) ;  /* 0x00000000002c3947 */ /* 0x000fea0003800000 */
[----:B------:R-:W-:Y:S02]  /*1940*/  UMOV UR4, 0x1 ;  /* 0x0000000100047882 */ /* 0x000fe40000000000 */
[----:B------:R-:W-:-:S04]  /*1950*/  UIADD3 UR10, UPT, UPT, -UR4, 0x100000, URZ ;  /* 0x00100000040a7890 */ /* 0x000fc8000fffe1ff */
[----:B------:R-:W-:Y:S02]  /*1960*/  USHF.L.U32 UR11, UR10, 0xb, URZ ;  /* 0x0000000b0a0b7899 */ /* 0x000fe400080006ff */
[----:B------:R-:W-:Y:S02]  /*1970*/  USHF.L.U32 UR10, UR10, 0x1, URZ ;  /* 0x000000010a0a7899 */ /* 0x000fe400080006ff */
[----:B------:R-:W-:-:S04]  /*1980*/  UIADD3 UR4, UPT, UPT, -UR4, 0x100000, URZ ;  /* 0x0010000004047890 */ /* 0x000fc8000fffe1ff */
[----:B------:R-:W-:Y:S02]  /*1990*/  USHF.L.U32 UR5, UR4, 0xb, URZ ;  /* 0x0000000b04057899 */ /* 0x000fe400080006ff */
[----:B------:R-:W-:Y:S01]  /*19a0*/  USHF.L.U32 UR4, UR4, 0x1, URZ ;  /* 0x0000000104047899 */ /* 0x000fe200080006ff */
[----:B------:R-:W2:Y:S03]  /*19b0*/  FENCE.VIEW.ASYNC.S ;  /* 0x00000000000073c6 */ /* 0x000ea60000000000 */
[----:B--2---:R2:W3:Y:S08]  /*19c0*/  SYNCS.EXCH.64 URZ, [UR8+0xc010], UR10 ;  /* 0x00c0100a08ff75b2 */ /* 0x0044f00008000100 */
[----:B------:R2:W5:Y:S01]  /*19d0*/  SYNCS.EXCH.64 URZ, [UR8+0xc030], UR4 ;  /* 0x00c0300408ff75b2 */ /* 0x0005620008000100 */
[----:B------:R-:W-:Y:S01]  /*19e0*/  NOP ;  /* 0x0000000000007918 */ /* 0x000fe20000000000 */
.L_x_56:
[----:B--2---:R-:W-:Y:S05]  /*19f0*/  BSYNC.RECONVERGENT B4 ;  /* 0x0000000000047941 */ /* 0x004fea0003800200 */
.L_x_55:
[----:B------:R-:W-:Y:S05]  /*1a00*/  @!P0 BRA `(.L_x_57) ;  /* 0x00000008003c8947 */ /* 0x000fea0003800000 */
[----:B---3-5:R-:W-:Y:S01]  /*1a10*/  BAR.SYNC.DEFER_BLOCKING 0x0 ;  /* 0x0000000000007b1d */ /* 0x028fe20000010000 */
[----:B------:R-:W-:Y:S01]  /*1a20*/  @!P3 IMAD.MOV.U32 R2, RZ, RZ, 0x4000 ;  /* 0x00004000ff02b424 */ /* 0x000fe200078e00ff */
[----:B------:R-:W-:Y:S02]  /*1a30*/  ELECT P1, URZ, PT ;  /* 0x0000000000ff782f */ /* 0x000fe40003820000 */
[----:B------:R-:W-:Y:S02]  /*1a40*/  ELECT P0, URZ, PT ;  /* 0x0000000000ff782f */ /* 0x000fe40003800000 */
[C---:B------:R-:W-:Y:S01]  /*1a50*/  ISETP.LT.U32.AND P1, PT, R132.reuse, 0x20, P1 ;  /* 0x000000208400780c */ /* 0x040fe20000f21070 */
[----:B------:R-:W-:Y:S01]  /*1a60*/  UMOV UR11, UR15 ;  /* 0x0000000f000b7c82 */ /* 0x000fe20008000000 */
[----:B------:R-:W-:Y:S01]  /*1a70*/  ISETP.LT.U32.AND P0, PT, R132, 0x40, P0 ;  /* 0x000000408400780c */ /* 0x000fe20000701070 */
[----:B------:R-:W-:-:S04]  /*1a80*/  ULOP3.LUT UR4, UR18, 0x1, URZ, 0xc0, !UPT ;  /* 0x0000000112047892 */ /* 0x000fc8000f8ec0ff */
[----:B------:R-:W-:Y:S02]  /*1a90*/  ULEA UR5, UR4, UR8, 0xc ;  /* 0x0000000804057291 */ /* 0x000fe4000f8e60ff */
[----:B------:R-:W-:-:S04]  /*1aa0*/  ULEA UR6, UR4, UR19, 0x6 ;  /* 0x0000001304067291 */ /* 0x000fc8000f8e30ff */
[----:B------:R-:W-:Y:S01]  /*1ab0*/  VOTEU.ANY UP0, P1 ;  /* 0x0000000000ff7886 */ /* 0x000fe20000800100 */
[----:B------:R-:W-:Y:S01]  /*1ac0*/  VOTEU.ANY UP2, P1 ;  /* 0x0000000000ff7886 */ /* 0x000fe20000840100 */
[----:B------:R-:W-:Y:S01]  /*1ad0*/  VOTEU.ANY UP1, P0 ;  /* 0x0000000000ff7886 */ /* 0x000fe20000020100 */
[----:B------:R-:W-:Y:S01]  /*1ae0*/  VOTEU.ANY UP3, P0 ;  /* 0x0000000000ff7886 */ /* 0x000fe20000060100 */
[----:B------:R2:W-:Y:S01]  /*1af0*/  @!P3 SYNCS.ARRIVE.TRANS64 RZ, [UR8+0xc000], R2 ;  /* 0x00c00002ffffb9a7 */ /* 0x0005e20008000008 */
[----:B------:R3:W-:Y:S06]  /*1b00*/  MEMBAR.ALL.CTA ;  /* 0x0000000000007992 */ /* 0x0007ec0000008000 */
[----:B---3--:R-:W3:Y:S01]  /*1b10*/  FENCE.VIEW.ASYNC.S ;  /* 0x00000000000073c6 */ /* 0x008ee20000000000 */
[----:B------:R-:W-:Y:S01]  /*1b20*/  @UP0 UIADD3 UR9, UPT, UPT, UR8, 0xc000, URZ ;  /* 0x0000c00008090890 */ /* 0x000fe2000fffe0ff */
[----:B------:R-:W-:Y:S01]  /*1b30*/  @UP0 UMOV UR10, URZ ;  /* 0x000000ff000a0c82 */ /* 0x000fe20008000000 */
[----:B------:R-:W-:-:S02]  /*1b40*/  @UP1 UIADD3 UR4, UPT, UPT, UR5, 0x6000, URZ ;  /* 0x0000600005041890 */ /* 0x000fc4000fffe0ff */
[----:B------:R-:W-:Y:S01]  /*1b50*/  @UP1 UIADD3 UR5, UPT, UPT, UR8, 0xc000, URZ ;  /* 0x0000c00008051890 */ /* 0x000fe2000fffe0ff */
[----:B------:R-:W-:Y:S01]  /*1b60*/  @UP1 UMOV UR7, URZ ;  /* 0x000000ff00071c82 */ /* 0x000fe20008000000 */
[----:B------:R-:W-:Y:S01]  /*1b70*/  UISETP.NE.U32.AND UP0, UPT, UR18, URZ, UPT ;  /* 0x000000ff1200728c */ /* 0x000fe2000bf05070 */
[----:B---3--:R-:W-:Y:S06]  /*1b80*/  BAR.SYNC.DEFER_BLOCKING 0x0 ;  /* 0x0000000000007b1d */ /* 0x008fec0000010000 */
[----:B------:R2:W-:Y:S02]  /*1b90*/  @UP2 UTMALDG.2D [UR8], [UR20] ;  /* 0x00000008140025b4 */ /* 0x0005e40008008000 */
[----:B------:R-:W-:Y:S06]  /*1ba0*/  BAR.SYNC.DEFER_BLOCKING 0x0 ;  /* 0x0000000000007b1d */ /* 0x000fec0000010000 */
[----:B------:R2:W-:Y:S02]  /*1bb0*/  @UP3 UTMALDG.2D [UR4], [UR22] ;  /* 0x00000004160035b4 */ /* 0x0005e40008008000 */
[----:B------:R-:W-:Y:S06]  /*1bc0*/  BAR.SYNC.DEFER_BLOCKING 0x0 ;  /* 0x0000000000007b1d */ /* 0x000fec0000010000 */
[----:B------:R-:W3:Y:S02]  /*1bd0*/  SYNCS.PHASECHK.TRANS64.TRYWAIT P0, [UR8+0xc000], RZ ;  /* 0x00c000ffff0075a7 */ /* 0x000ee40008001108 */
[----:B--23--:R-:W-:Y:S05]  /*1be0*/  @!P0 BRA `(.L_x_58) ;  /* 0x0000001000788947 */ /* 0x00cfea0003800000 */
.L_x_74:
[----:B------:R-:W-:Y:S05]  /*1bf0*/  BRA.U UP0, `(.L_x_59) ;  /* 0x00000001005c7547 */ /* 0x000fea000b800000 */
[----:B------:R-:W-:Y:S02]  /*1c00*/  UIADD3 UR4, UPT, UPT, UR8, 0x6000, URZ ;  /* 0x0000600008047890 */ /* 0x000fe4000fffe0ff */
[----:B------:R-:W-:Y:S02]  /*1c10*/  USHF.R.U32.HI UR5, URZ, 0x4, UR8 ;  /* 0x00000004ff057899 */ /* 0x000fe40008011608 */
[----:B------:R-:W-:Y:S02]  /*1c20*/  USHF.R.U32.HI UR6, URZ, 0x4, UR4 ;  /* 0x00000004ff067899 */ /* 0x000fe40008011604 */
[----:B------:R-:W-:Y:S02]  /*1c30*/  USGXT.U32 UR4, UR5, 0xe ;  /* 0x0000000e0504789a */ /* 0x000fe40008000000 */
[----:B------:R-:W-:Y:S01]  /*1c40*/  USGXT.U32 UR6, UR6, 0xe ;  /* 0x0000000e0606789a */ /* 0x000fe20008000000 */
[----:B------:R-:W-:Y:S01]  /*1c50*/  UMOV UR12, 0x1000080 ;  /* 0x01000080000c7882 */ /* 0x000fe20000000000 */
[----:B------:R-:W-:Y:S01]  /*1c60*/  UMOV UR13, 0x40004040 ;  /* 0x40004040000d7882 */ /* 0x000fe20000000000 */
[----:B------:R-:W-:Y:S01]  /*1c70*/  UMOV UR7, URZ ;  /* 0x000000ff00077c82 */ /* 0x000fe20008000000 */
[----:B------:R-:W-:Y:S01]  /*1c80*/  UMOV UR10, 0xfffffffe ;  /* 0xfffffffe000a7882 */ /* 0x000fe20000000000 */
[----:B------:R-:W-:Y:S01]  /*1c90*/  UMOV UR11, 0x7fffbfdf ;  /* 0x7fffbfdf000b7882 */ /* 0x000fe20000000000 */
[----:B------:R-:W-:Y:S01]  /*1ca0*/  UMOV UR5, URZ ;  /* 0x000000ff00057c82 */ /* 0x000fe20008000000 */
[----:B------:R-:W-:-:S02]  /*1cb0*/  UIADD3.64 UR12, UPT, UPT, UR6, UR12, URZ ;  /* 0x0000000c060c7297 */ /* 0x000fc4000fffe0ff */
[----:B------:R-:W-:Y:S02]  /*1cc0*/  ULOP3.LUT UR6, UR6, 0x1000000, URZ, 0xfc, !UPT ;  /* 0x0100000006067892 */ /* 0x000fe4000f8efcff */
[----:B------:R-:W-:Y:S01]  /*1cd0*/  UIADD3.64 UR10, UPT, UPT, UR4, -UR10, URZ ;  /* 0x8000000a040a7297 */ /* 0x000fe2000fffe0ff */
[----:B------:R-:W-:Y:S01]  /*1ce0*/  UMOV UR26, 0x0 ;  /* 0x00000000001a7882 */ /* 0x000fe20000000000 */
[----:B------:R-:W-:Y:S01]  /*1cf0*/  UMOV UR27, 0x8210010 ;  /* 0x08210010001b7882 */ /* 0x000fe20000000000 */
[----:B------:R-:W-:Y:S01]  /*1d00*/  UMOV UR5, 0x80004020 ;  /* 0x8000402000057882 */ /* 0x000fe20000000000 */
[----:B------:R-:W-:Y:S01]  /*1d10*/  UMOV UR7, 0x40004040 ;  /* 0x4000404000077882 */ /* 0x000fe20000000000 */
[----:B------:R-:W-:Y:S01]  /*1d20*/  UMOV UR28, 0x0 ;  /* 0x00000000001c7882 */ /* 0x000fe20000000000 */
[----:B------:R-:W-:Y:S01]  /*1d30*/  UMOV UR29, 0x8210010 ;  /* 0x08210010001d7882 */ /* 0x000fe20000000000 */
[----:B------:R2:W-:Y:S02]  /*1d40*/  UTCHMMA gdesc[UR4], gdesc[UR6], tmem[UR24], tmem[UR26], idesc[UR27], !UPT ;  /* 0x00ff1a06040075ea */ /* 0x0005e4000f800018 */
[----:B------:R2:W-:Y:S01]  /*1d50*/  UTCHMMA gdesc[UR10], gdesc[UR12], tmem[UR24], tmem[UR28], idesc[UR29], UPT ;  /* 0x00ff1c0c0a0075ea */ /* 0x0005e2000b800018 */
[----:B------:R-:W-:-:S02]  /*1d60*/  NOP ;  /* 0x0000000000007918 */ /* 0x000fc40000000000 */
.L_x_59:
[----:B------:R-:W-:Y:S01]  /*1d70*/  ELECT P0, URZ, PT ;  /* 0x0000000000ff782f */ /* 0x000fe20003800000 */
[----:B--2---:R-:W-:Y:S01]  /*1d80*/  UMOV UR4, UR14 ;  /* 0x0000000e00047c82 */ /* 0x004fe20008000000 */
[----:B------:R-:W-:Y:S02]  /*1d90*/  UMOV UR5, URZ ;  /* 0x000000ff00057c82 */ /* 0x000fe40008000000 */
[----:B------:R-:W-:-:S13]  /*1da0*/  ISETP.LT.U32.AND P0, PT, R132, 0x20, P0 ;  /* 0x000000208400780c */ /* 0x000fda0000701070 */
[----:B------:R-:W-:Y:S01]  /*1db0*/  VOTEU.ANY UP0, P0 ;  /* 0x0000000000ff7886 */ /* 0x000fe20000000100 */
[----:B------:R-:W-:Y:S01]  /*1dc0*/  VOTEU.ANY UP1, P0 ;  /* 0x0000000000ff7886 */ /* 0x000fe20000020100 */
[----:B------:R-:W-:-:S03]  /*1dd0*/  ISETP.GE.U32.AND P0, PT, R12, 0x21, PT ;  /* 0x000000210c00780c */ /* 0x000fc60003f06070 */
[----:B------:R-:W-:Y:S02]  /*1de0*/  @UP0 UMOV UR4, UR4 ;  /* 0x0000000400040c82 */ /* 0x000fe40008000000 */
[----:B------:R2:W-:Y:S01]  /*1df0*/  @UP1 UTCBAR [UR4], URZ ;  /* 0x000000ff040013e9 */ /* 0x0005e200080000ff */
[----:B------:R-:W-:Y:S06]  /*1e00*/  BAR.SYNC.DEFER_BLOCKING 0x0 ;  /* 0x0000000000007b1d */ /* 0x000fec0000010000 */
[----:B------:R-:W3:Y:S02]  /*1e10*/  SYNCS.PHASECHK.TRANS64.TRYWAIT P1, [UR8+0xc020], RZ ;  /* 0x00c020ffff0075a7 */ /* 0x000ee40008021108 */
[----:B--23--:R-:W-:Y:S05]  /*1e20*/  @!P1 BRA `(.L_x_60) ;  /* 0x0000000c00f49947 */ /* 0x00cfea0003800000 */
.L_x_75:
[----:B------:R-:W-:Y:S01]  /*1e30*/  UMOV UR4, URZ ;  /* 0x000000ff00047c82 */ /* 0x000fe20008000000 */
[----:B------:R-:W-:Y:S05]  /*1e40*/  @!P0 BRA `(.L_x_57) ;  /* 0x00000004002c8947 */ /* 0x000fea0003800000 */
[----:B------:R-:W2:Y:S01]  /*1e50*/  LDCU UR32, c[0x0][0x3a0] ;  /* 0x00007400ff2077ac */ /* 0x000ea20008000800 */
[----:B------:R-:W-:Y:S01]  /*1e60*/  UMOV UR9, 0x1 ;  /* 0x0000000100097882 */ /* 0x000fe20000000000 */
[----:B------:R-:W-:-:S05]  /*1e70*/  UMOV UR14, 0x20 ;  /* 0x00000020000e7882 */ /* 0x000fca0000000000 */
.L_x_64:
[----:B------:R-:W-:Y:S01]  /*1e80*/  BAR.SYNC.DEFER_BLOCKING 0x0 ;  /* 0x0000000000007b1d */ /* 0x000fe20000010000 */
[----:B------:R-:W-:Y:S01]  /*1e90*/  ULEA UR25, UR9, UR8, 0x3 ;  /* 0x0000000809197291 */ /* 0x000fe2000f8e18ff */
[----:B------:R-:W-:Y:S01]  /*1ea0*/  @!P3 IMAD.MOV.U32 R2, RZ, RZ, 0x4000 ;  /* 0x00004000ff02b424 */ /* 0x000fe200078e00ff */
[----:B------:R-:W-:Y:S01]  /*1eb0*/  ELECT P1, URZ, PT ;  /* 0x0000000000ff782f */ /* 0x000fe20003820000 */
[----:B------:R-:W-:-:S03]  /*1ec0*/  ULEA UR12, UR9, UR8, 0xd ;  /* 0x00000008090c7291 */ /* 0x000fc6000f8e68ff */
[----:B------:R-:W-:Y:S02]  /*1ed0*/  ISETP.LT.U32.AND P1, PT, R132, 0x20, P1 ;  /* 0x000000208400780c */ /* 0x000fe40000f21070 */
[----:B------:R-:W-:Y:S01]  /*1ee0*/  ELECT P0, URZ, PT ;  /* 0x0000000000ff782f */ /* 0x000fe20003800000 */
[----:B------:R-:W-:-:S03]  /*1ef0*/  ULOP3.LUT UR28, UR18, 0x1, URZ, 0xc0, !UPT ;  /* 0x00000001121c7892 */ /* 0x000fc6000f8ec0ff */
[----:B------:R-:W-:Y:S01]  /*1f00*/  ISETP.LT.U32.AND P0, PT, R132, 0x40, P0 ;  /* 0x000000408400780c */ /* 0x000fe20000701070 */
[----:B------:R-:W-:Y:S02]  /*1f10*/  UIADD3 UR5, UPT, UPT, UR12, 0x6000, URZ ;  /* 0x000060000c057890 */ /* 0x000fe4000fffe0ff */
[----:B------:R-:W-:Y:S02]  /*1f20*/  ULEA UR30, UR28, UR19, 0x6 ;  /* 0x000000131c1e7291 */ /* 0x000fe4000f8e30ff */
[----:B------:R-:W-:Y:S01]  /*1f30*/  ULEA UR28, UR28, UR5, 0xc ;  /* 0x000000051c1c7291 */ /* 0x000fe2000f8e60ff */
[----:B------:R-:W-:Y:S01]  /*1f40*/  UMOV UR31, UR14 ;  /* 0x0000000e001f7c82 */ /* 0x000fe20008000000 */
[----:B------:R-:W-:Y:S01]  /*1f50*/  VOTEU.ANY UP0, P1 ;  /* 0x0000000000ff7886 */ /* 0x000fe20000800100 */
[----:B------:R-:W-:Y:S01]  /*1f60*/  USHF.L.U32 UR6, UR4, 0x1f, URZ ;  /* 0x0000001f04067899 */ /* 0x000fe200080006ff */
[----:B------:R3:W-:Y:S01]  /*1f70*/  @!P3 SYNCS.ARRIVE.TRANS64 RZ, [UR25+0xc000], R2 ;  /* 0x00c00002ffffb9a7 */ /* 0x0007e20008000019 */
[----:B------:R5:W-:Y:S06]  /*1f80*/  MEMBAR.ALL.CTA ;  /* 0x0000000000007992 */ /* 0x000bec0000008000 */
[----:B-----5:R-:W5:Y:S01]  /*1f90*/  FENCE.VIEW.ASYNC.S ;  /* 0x00000000000073c6 */ /* 0x020f620000000000 */
[----:B------:R-:W-:Y:S01]  /*1fa0*/  @UP0 UIADD3 UR13, UPT, UPT, UR25, 0xc000, URZ ;  /* 0x0000c000190d0890 */ /* 0x000fe2000fffe0ff */
[----:B-----5:R-:W-:Y:S01]  /*1fb0*/  VOTEU.ANY UP0, P1 ;  /* 0x0000000000ff7886 */ /* 0x020fe20000800100 */
[----:B------:R-:W-:Y:S01]  /*1fc0*/  VOTEU.ANY UP1, P0 ;  /* 0x0000000000ff7886 */ /* 0x000fe20000020100 */
[----:B---3--:R-:W-:-:S04]  /*1fd0*/  IMAD.U32 R2, RZ, RZ, UR6 ;  /* 0x00000006ff027e24 */ /* 0x008fc8000f8e00ff */
[----:B------:R-:W-:Y:S01]  /*1fe0*/  @UP1 UIADD3 UR29, UPT, UPT, UR25, 0xc000, URZ ;  /* 0x0000c000191d1890 */ /* 0x000fe2000fffe0ff */
[----:B------:R-:W-:Y:S01]  /*1ff0*/  VOTEU.ANY UP1, P0 ;  /* 0x0000000000ff7886 */ /* 0x000fe20000020100 */
[----:B------:R-:W-:Y:S06]  /*2000*/  BAR.SYNC.DEFER_BLOCKING 0x0 ;  /* 0x0000000000007b1d */ /* 0x000fec0000010000 */
[----:B------:R3:W-:Y:S01]  /*2010*/  @UP0 UTMALDG.2D [UR12], [UR20] ;  /* 0x0000000c140005b4 */ /* 0x0007e20008008000 */
[----:B------:R-:W-:Y:S01]  /*2020*/  UISETP.NE.U32.AND UP0, UPT, UR18, URZ, UPT ;  /* 0x000000ff1200728c */ /* 0x000fe2000bf05070 */
[----:B------:R-:W-:Y:S06]  /*2030*/  BAR.SYNC.DEFER_BLOCKING 0x0 ;  /* 0x0000000000007b1d */ /* 0x000fec0000010000 */
[----:B------:R3:W-:Y:S02]  /*2040*/  @UP1 UTMALDG.2D [UR28], [UR22] ;  /* 0x0000001c160015b4 */ /* 0x0007e40008008000 */
[----:B------:R-:W-:Y:S06]  /*2050*/  BAR.SYNC.DEFER_BLOCKING 0x0 ;  /* 0x0000000000007b1d */ /* 0x000fec0000010000 */
[----:B------:R-:W5:Y:S02]  /*2060*/  SYNCS.PHASECHK.TRANS64.TRYWAIT P0, [UR25+0xc000], R2 ;  /* 0x00c00002ff0075a7 */ /* 0x000f640008001119 */
[----:B---3-5:R-:W-:Y:S05]  /*2070*/  @!P0 BRA `(.L_x_61) ;  /* 0x0000000c006c8947 */ /* 0x028fea0003800000 */
.L_x_76:
[----:B------:R-:W-:Y:S05]  /*2080*/  BRA.U UP0, `(.L_x_62) ;  /* 0x0000000100507547 */ /* 0x000fea000b800000 */
[----:B------:R-:W-:Y:S02]  /*2090*/  USHF.R.U32.HI UR10, URZ, 0x4, UR12 ;  /* 0x00000004ff0a7899 */ /* 0x000fe4000801160c */
[----:B------:R-:W-:Y:S02]  /*20a0*/  USHF.R.U32.HI UR12, URZ, 0x4, UR5 ;  /* 0x00000004ff0c7899 */ /* 0x000fe40008011605 */
[----:B------:R-:W-:Y:S02]  /*20b0*/  USGXT.U32 UR10, UR10, 0xe ;  /* 0x0000000e0a0a789a */ /* 0x000fe40008000000 */
[----:B------:R-:W-:Y:S02]  /*20c0*/  USGXT.U32 UR12, UR12, 0xe ;  /* 0x0000000e0c0c789a */ /* 0x000fe40008000000 */
[----:B------:R-:W-:Y:S02]  /*20d0*/  UIADD3 UR26, UP0, UPT, UR10, 0x2, URZ ;  /* 0x000000020a1a7890 */ /* 0x000fe4000ff1e0ff */
[----:B------:R-:W-:Y:S01]  /*20e0*/  UIADD3 UR28, UP1, UPT, UR12, 0x1000080, URZ ;  /* 0x010000800c1c7890 */ /* 0x000fe2000ff3e0ff */
[----:B------:R-:W-:Y:S01]  /*20f0*/  UMOV UR5, URZ ;  /* 0x000000ff00057c82 */ /* 0x000fe20008000000 */
[----:B------:R-:W-:Y:S01]  /*2100*/  UMOV UR6, URZ ;  /* 0x000000ff00067c82 */ /* 0x000fe20008000000 */
[----:B------:R-:W-:-:S02]  /*2110*/  ULOP3.LUT UR12, UR12, 0x1000000, URZ, 0xfc, !UPT ;  /* 0x010000000c0c7892 */ /* 0x000fc4000f8efcff */
[----:B------:R-:W-:Y:S02]  /*2120*/  UIADD3.X UR27, UPT, UPT, UR5, -0x7fffbfe0, URZ, UP0, !UPT ;  /* 0x80004020051b7890 */ /* 0x000fe400087fe4ff */
[----:B------:R-:W-:Y:S01]  /*2130*/  UIADD3.X UR29, UPT, UPT, UR6, 0x40004040, URZ, UP1, !UPT ;  /* 0x40004040061d7890 */ /* 0x000fe20008ffe4ff */
[----:B------:R-:W-:Y:S01]  /*2140*/  UMOV UR30, 0x0 ;  /* 0x00000000001e7882 */ /* 0x000fe20000000000 */
[----:B------:R-:W-:Y:S01]  /*2150*/  UMOV UR31, 0x8210010 ;  /* 0x08210010001f7882 */ /* 0x000fe20000000000 */
[----:B------:R-:W-:Y:S01]  /*2160*/  UMOV UR11, 0x80004020 ;  /* 0x80004020000b7882 */ /* 0x000fe20000000000 */
[----:B------:R-:W-:Y:S01]  /*2170*/  UMOV UR13, 0x40004040 ;  /* 0x40004040000d7882 */ /* 0x000fe20000000000 */
[----:B------:R-:W-:Y:S01]  /*2180*/  UMOV UR6, 0x0 ;  /* 0x0000000000067882 */ /* 0x000fe20000000000 */
[----:B------:R-:W-:Y:S01]  /*2190*/  UMOV UR7, 0x8210010 ;  /* 0x0821001000077882 */ /* 0x000fe20000000000 */
[----:B------:R3:W-:Y:S02]  /*21a0*/  UTCHMMA gdesc[UR10], gdesc[UR12], tmem[UR24], tmem[UR30], idesc[UR31], UPT ;  /* 0x00ff1e0c0a0075ea */ /* 0x0007e4000b800018 */
[----:B------:R3:W-:Y:S01]  /*21b0*/  UTCHMMA gdesc[UR26], gdesc[UR28], tmem[UR24], tmem[UR6], idesc[UR7], UPT ;  /* 0x00ff061c1a0075ea */ /* 0x0007e2000b800018 */
[----:B------:R-:W-:-:S02]  /*21c0*/  NOP ;  /* 0x0000000000007918 */ /* 0x000fc40000000000 */
.L_x_62:
[----:B------:R-:W-:Y:S01]  /*21d0*/  ELECT P0, URZ, PT ;  /* 0x0000000000ff782f */ /* 0x000fe20003800000 */
[----:B---3--:R-:W-:-:S03]  /*21e0*/  UIADD3 UR6, UPT, UPT, UR25, 0xc020, URZ ;  /* 0x0000c02019067890 */ /* 0x008fc6000fffe0ff */
[----:B------:R-:W-:Y:S01]  /*21f0*/  ISETP.LT.U32.AND P0, PT, R132, 0x20, P0 ;  /* 0x000000208400780c */ /* 0x000fe20000701070 */
[----:B------:R-:W-:-:S12]  /*2200*/  UMOV UR7, URZ ;  /* 0x000000ff00077c82 */ /* 0x000fd80008000000 */
[----:B------:R-:W-:Y:S01]  /*2210*/  VOTEU.ANY UP0, P0 ;  /* 0x0000000000ff7886 */ /* 0x000fe20000000100 */
[----:B------:R-:W-:-:S04]  /*2220*/  VOTEU.ANY UP1, P0 ;  /* 0x0000000000ff7886 */ /* 0x000fc80000020100 */
[----:B------:R-:W-:Y:S02]  /*2230*/  @UP0 UMOV UR6, UR6 ;  /* 0x0000000600060c82 */ /* 0x000fe40008000000 */
[----:B------:R3:W-:Y:S01]  /*2240*/  @UP1 UTCBAR [UR6], URZ ;  /* 0x000000ff060013e9 */ /* 0x0007e200080000ff */
[----:B------:R-:W-:Y:S06]  /*2250*/  BAR.SYNC.DEFER_BLOCKING 0x0 ;  /* 0x0000000000007b1d */ /* 0x000fec0000010000 */
[----:B------:R-:W5:Y:S02]  /*2260*/  SYNCS.PHASECHK.TRANS64.TRYWAIT P0, [UR25+0xc020], R2 ;  /* 0x00c02002ff0075a7 */ /* 0x000f640008001119 */
[----:B---3-5:R-:W-:Y:S05]  /*2270*/  @!P0 BRA `(.L_x_63) ;  /* 0x0000000800f88947 */ /* 0x028fea0003800000 */
.L_x_77:
[----:B------:R-:W-:Y:S02]  /*2280*/  UIADD3 UR9, UPT, UPT, UR9, 0x1, URZ ;  /* 0x0000000109097890 */ /* 0x000fe4000fffe0ff */
[----:B------:R-:W-:Y:S02]  /*2290*/  UIADD3 UR14, UPT, UPT, UR14, 0x20, URZ ;  /* 0x000000200e0e7890 */ /* 0x000fe4000fffe0ff */
[----:B------:R-:W-:-:S04]  /*22a0*/  UISETP.NE.U32.AND UP0, UPT, UR9, 0x3, UPT ;  /* 0x000000030900788c */ /* 0x000fc8000bf05070 */
[----:B------:R-:W-:Y:S02]  /*22b0*/  USEL UR5, URZ, 0x1, UP0 ;  /* 0x00000001ff057887 */ /* 0x000fe40008000000 */
[----:B------:R-:W-:Y:S02]  /*22c0*/  USEL UR9, UR9, URZ, UP0 ;  /* 0x000000ff09097287 */ /* 0x000fe40008000000 */
[----:B--2---:R-:W-:Y:S02]  /*22d0*/  UISETP.GE.AND UP0, UPT, UR14, UR32, UPT ;  /* 0x000000200e00728c */ /* 0x004fe4000bf06270 */
[----:B------:R-:W-:-:S07]  /*22e0*/  ULOP3.LUT UR4, UR4, UR5, URZ, 0x3c, !UPT ;  /* 0x0000000504047292 */ /* 0x000fce000f8e3cff */
[----:B------:R-:W-:Y:S05]  /*22f0*/  BRA.U !UP0, `(.L_x_64) ;  /* 0xfffffff908e07547 */ /* 0x000fea000b83ffff */
.L_x_57:
[----:B---3-5:R-:W-:Y:S06]  /*2300*/  BAR.SYNC.DEFER_BLOCKING 0x0 ;  /* 0x0000000000007b1d */ /* 0x028fec0000010000 */
[----:B------:R-:W-:Y:S04]  /*2310*/  BSSY.RECONVERGENT B4, `(.L_x_65) ;  /* 0x0000004000047945 */ /* 0x000fe80003800200 */
[----:B------:R-:W-:Y:S05]  /*2320*/  @P3 BRA `(.L_x_66) ;  /* 0x0000000000083947 */ /* 0x000fea0003800000 */
[----:B------:R-:W2:Y:S02]  /*2330*/  SYNCS.CCTL.IV [UR8+0xc000] ;  /* 0x00c00000ff0079b1 */ /* 0x000ea40008000008 */
[----:B--2---:R-:W2:Y:S02]  /*2340*/  SYNCS.CCTL.IV [UR8+0xc020] ;  /* 0x00c02000ff0079b1 */ /* 0x004ea40008000008 */
.L_x_66:
[----:B------:R-:W-:Y:S05]  /*2350*/  BSYNC.RECONVERGENT B4 ;  /* 0x0000000000047941 */ /* 0x000fea0003800200 */
.L_x_65:
[----:B--2---:R-:W-:Y:S06]  /*2360*/  BAR.SYNC.DEFER_BLOCKING 0x0 ;  /* 0x0000000000007b1d */ /* 0x004fec0000010000 */
[----:B------:R-:W-:Y:S04]  /*2370*/  BSSY.RECONVERGENT B4, `(.L_x_67) ;  /* 0x0000004000047945 */ /* 0x000fe80003800200 */
[----:B------:R-:W-:Y:S05]  /*2380*/  @P3 BRA `(.L_x_68) ;  /* 0x0000000000083947 */ /* 0x000fea0003800000 */
[----:B------:R-:W2:Y:S02]  /*2390*/  SYNCS.CCTL.IV [UR8+0xc008] ;  /* 0x00c00800ff0079b1 */ /* 0x000ea40008000008 */
[----:B--2---:R-:W2:Y:S02]  /*23a0*/  SYNCS.CCTL.IV [UR8+0xc028] ;  /* 0x00c02800ff0079b1 */ /* 0x004ea40008000008 */
.L_x_68:
[----:B------:R-:W-:Y:S05]  /*23b0*/  BSYNC.RECONVERGENT B4 ;  /* 0x0000000000047941 */ /* 0x000fea0003800200 */
.L_x_67:
[----:B--2---:R-:W-:Y:S06]  /*23c0*/  BAR.SYNC.DEFER_BLOCKING 0x0 ;  /* 0x0000000000007b1d */ /* 0x004fec0000010000 */
[----:B------:R-:W-:Y:S04]  /*23d0*/  BSSY.RECONVERGENT B4, `(.L_x_69) ;  /* 0x0000004000047945 */ /* 0x000fe80003800200 */
[----:B------:R-:W-:Y:S05]  /*23e0*/  @P3 BRA `(.L_x_70) ;  /* 0x0000000000083947 */ /* 0x000fea0003800000 */
[----:B------:R-:W2:Y:S02]  /*23f0*/  SYNCS.CCTL.IV [UR8+0xc010] ;  /* 0x00c01000ff0079b1 */ /* 0x000ea40008000008 */
[----:B--2---:R-:W2:Y:S02]  /*2400*/  SYNCS.CCTL.IV [UR8+0xc030] ;  /* 0x00c03000ff0079b1 */ /* 0x004ea40008000008 */
.L_x_70:
[----:B------:R-:W-:Y:S05]  /*2410*/  BSYNC.RECONVERGENT B4 ;  /* 0x0000000000047941 */ /* 0x000fea0003800200 */
.L_x_69:
[----:B------:R-:W-:Y:S01]  /*2420*/  USHF.L.U32 UR4, UR18, 0x15, URZ ;  /* 0x0000001512047899 */ /* 0x000fe200080006ff */
[C---:B------:R-:W-:Y:S01]  /*2430*/  IMAD.SHL.U32 R2, R0.reuse, 0x80, RZ ;  /* 0x0000008000027824 */ /* 0x040fe200078e00ff */
[----:B------:R-:W-:Y:S01]  /*2440*/  ELECT P0, URZ, PT ;  /* 0x0000000000ff782f */ /* 0x000fe20003800000 */
[----:B------:R-:W-:Y:S01]  /*2450*/  IMAD.SHL.U32 R3, R0, 0x10, RZ ;  /* 0x0000001000037824 */ /* 0x000fe200078e00ff */
[----:B------:R-:W-:Y:S02]  /*2460*/  ULOP3.LUT UR4, UR4, 0x600000, URZ, 0xc0, !UPT ;  /* 0x0060000004047892 */ /* 0x000fe4000f8ec0ff */
[----:B------:R-:W-:Y:S01]  /*2470*/  LOP3.LUT R0, R2, 0x3f80, RZ, 0xc0, !PT ;  /* 0x00003f8002007812 */ /* 0x000fe200078ec0ff */
[----:B------:R-:W-:Y:S01]  /*2480*/  ULOP3.LUT UR18, UR18, 0x1, URZ, 0xc0, !UPT ;  /* 0x0000000112127892 */ /* 0x000fe2000f8ec0ff */
[----:B------:R-:W-:Y:S01]  /*2490*/  ISETP.LT.U32.AND P0, PT, R132, 0x40, P0 ;  /* 0x000000408400780c */ /* 0x000fe20000701070 */
[----:B------:R-:W-:Y:S01]  /*24a0*/  UIADD3 UR4, UPT, UPT, UR24, UR4, URZ ;  /* 0x0000000418047290 */ /* 0x000fe2000fffe0ff */
[----:B------:R-:W-:Y:S01]  /*24b0*/  LOP3.LUT R0, R0, 0x70, R3, 0xf8, !PT ;  /* 0x0000007000007812 */ /* 0x000fe200078ef803 */
[----:B------:R-:W-:Y:S01]  /*24c0*/  ULEA UR5, UR18, UR19, 0x6 ;  /* 0x0000001312057291 */ /* 0x000fe2000f8e30ff */
[----:B------:R-:W-:-:S02]  /*24d0*/  UMOV UR6, UR15 ;  /* 0x0000000f00067c82 */ /* 0x000fc40008000000 */
[C---:B------:R-:W-:Y:S02]  /*24e0*/  LOP3.LUT R2, R0.reuse, 0x10, RZ, 0x3c, !PT ;  /* 0x0000001000027812 */ /* 0x040fe400078e3cff */
[----:B------:R-:W-:Y:S02]  /*24f0*/  LOP3.LUT R3, R0, 0x20, RZ, 0x3c, !PT ;  /* 0x0000002000037812 */ /* 0x000fe400078e3cff */
[----:B----4-:R-:W3:Y:S01]  /*2500*/  LDTM.x128 R4, tmem[UR4] ;  /* 0x00000004000479ee */ /* 0x010ee200083c0000 */
[----:B------:R-:W-:Y:S01]  /*2510*/  NOP ;  /* 0x0000000000007918 */ /* 0x000fe20000000000 */
[----:B------:R-:W-:Y:S01]  /*2520*/  ULEA UR4, UR18, UR8, 0xe ;  /* 0x0000000812047291 */ /* 0x000fe2000f8e70ff */
[----:B---3--:R-:W-:Y:S01]  /*2530*/  VOTEU.ANY UP1, P0 ;  /* 0x0000000000ff7886 */ /* 0x008fe20000020100 */
[----:B------:R-:W-:Y:S01]  /*2540*/  VOTEU.ANY UP0, P0 ;  /* 0x0000000000ff7886 */ /* 0x000fe20000000100 */
[----:B------:R-:W-:Y:S02]  /*2550*/  F2FP.F16.F32.PACK_AB R4, R5, R4 ;  /* 0x000000040504723e */ /* 0x000fe400000000ff */
[----:B------:R-:W-:-:S02]  /*2560*/  F2FP.F16.F32.PACK_AB R68, R69, R68 ;  /* 0x000000444544723e */ /* 0x000fc400000000ff */
[----:B------:R-:W-:Y:S02]  /*2570*/  F2FP.F16.F32.PACK_AB R5, R7, R6 ;  /* 0x000000060705723e */ /* 0x000fe400000000ff */
[----:B------:R-:W-:Y:S02]  /*2580*/  F2FP.F16.F32.PACK_AB R12, R13, R12 ;  /* 0x0000000c0d0c723e */ /* 0x000fe400000000ff */
[----:B------:R-:W-:Y:S02]  /*2590*/  F2FP.F16.F32.PACK_AB R69, R71, R70 ;  /* 0x000000464745723e */ /* 0x000fe400000000ff */
[----:B------:R-:W-:Y:S02]  /*25a0*/  F2FP.F16.F32.PACK_AB R76, R77, R76 ;  /* 0x0000004c4d4c723e */ /* 0x000fe400000000ff */
[----:B------:R-:W-:Y:S02]  /*25b0*/  F2FP.F16.F32.PACK_AB R6, R9, R8 ;  /* 0x000000080906723e */ /* 0x000fe400000000ff */
[----:B------:R-:W-:-:S02]  /*25c0*/  F2FP.F16.F32.PACK_AB R7, R11, R10 ;  /* 0x0000000a0b07723e */ /* 0x000fc400000000ff */
[----:B------:R-:W-:Y:S02]  /*25d0*/  F2FP.F16.F32.PACK_AB R13, R15, R14 ;  /* 0x0000000e0f0d723e */ /* 0x000fe400000000ff */
[----:B------:R-:W-:Y:S01]  /*25e0*/  F2FP.F16.F32.PACK_AB R20, R21, R20 ;  /* 0x000000141514723e */ /* 0x000fe200000000ff */
[----:B--2---:R2:W-:Y:S01]  /*25f0*/  STS.128 [R0+UR8], R4 ;  /* 0x0000000400007988 */ /* 0x0045e20008000c08 */
[----:B------:R-:W-:Y:S02]  /*2600*/  F2FP.F16.F32.PACK_AB R70, R73, R72 ;  /* 0x000000484946723e */ /* 0x000fe400000000ff */
[----:B------:R-:W-:Y:S02]  /*2610*/  F2FP.F16.F32.PACK_AB R71, R75, R74 ;  /* 0x0000004a4b47723e */ /* 0x000fe400000000ff */
[----:B------:R-:W-:Y:S02]  /*2620*/  F2FP.F16.F32.PACK_AB R77, R79, R78 ;  /* 0x0000004e4f4d723e */ /* 0x000fe400000000ff */
[----:B------:R-:W-:Y:S01]  /*2630*/  F2FP.F16.F32.PACK_AB R84, R85, R84 ;  /* 0x000000545554723e */ /* 0x000fe200000000ff */
[----:B------:R3:W-:Y:S01]  /*2640*/  STS.128 [R0+UR8+0x4000], R68 ;  /* 0x0040004400007988 */ /* 0x0007e20008000c08 */
[----:B------:R-:W-:-:S02]  /*2650*/  F2FP.F16.F32.PACK_AB R14, R17, R16 ;  /* 0x00000010110e723e */ /* 0x000fc400000000ff */
[----:B------:R-:W-:Y:S02]  /*2660*/  F2FP.F16.F32.PACK_AB R15, R19, R18 ;  /* 0x00000012130f723e */ /* 0x000fe400000000ff */
[----:B------:R-:W-:Y:S02]  /*2670*/  F2FP.F16.F32.PACK_AB R21, R23, R22 ;  /* 0x000000161715723e */ /* 0x000fe400000000ff */
[----:B------:R-:W-:Y:S01]  /*2680*/  F2FP.F16.F32.PACK_AB R28, R29, R28 ;  /* 0x0000001c1d1c723e */ /* 0x000fe200000000ff */
[----:B------:R4:W-:Y:S01]  /*2690*/  STS.128 [R2+UR8], R12 ;  /* 0x0000000c02007988 */ /* 0x0009e20008000c08 */
[----:B------:R-:W-:Y:S02]  /*26a0*/  F2FP.F16.F32.PACK_AB R78, R81, R80 ;  /* 0x00000050514e723e */ /* 0x000fe400000000ff */
[----:B------:R-:W-:Y:S02]  /*26b0*/  F2FP.F16.F32.PACK_AB R79, R83, R82 ;  /* 0x00000052534f723e */ /* 0x000fe400000000ff */
[----:B------:R-:W-:-:S02]  /*26c0*/  F2FP.F16.F32.PACK_AB R85, R87, R86 ;  /* 0x000000565755723e */ /* 0x000fc400000000ff */
[----:B------:R-:W-:Y:S01]  /*26d0*/  F2FP.F16.F32.PACK_AB R92, R93, R92 ;  /* 0x0000005c5d5c723e */ /* 0x000fe200000000ff */
[----:B------:R4:W-:Y:S01]  /*26e0*/  STS.128 [R2+UR8+0x4000], R76 ;  /* 0x0040004c02007988 */ /* 0x0009e20008000c08 */
[----:B------:R-:W-:Y:S02]  /*26f0*/  F2FP.F16.F32.PACK_AB R22, R25, R24 ;  /* 0x000000181916723e */ /* 0x000fe400000000ff */
[----:B------:R-:W-:Y:S02]  /*2700*/  F2FP.F16.F32.PACK_AB R23, R27, R26 ;  /* 0x0000001a1b17723e */ /* 0x000fe400000000ff */
[----:B------:R-:W-:Y:S02]  /*2710*/  F2FP.F16.F32.PACK_AB R29, R31, R30 ;  /* 0x0000001e1f1d723e */ /* 0x000fe400000000ff */
[----:B------:R-:W-:Y:S01]  /*2720*/  F2FP.F16.F32.PACK_AB R36, R37, R36 ;  /* 0x000000242524723e */ /* 0x000fe200000000ff */
[----:B------:R4:W-:Y:S01]  /*2730*/  STS.128 [R3+UR8], R20 ;  /* 0x0000001403007988 */ /* 0x0009e20008000c08 */
[----:B------:R-:W-:-:S02]  /*2740*/  F2FP.F16.F32.PACK_AB R86, R89, R88 ;  /* 0x000000585956723e */ /* 0x000fc400000000ff */
[----:B------:R-:W-:Y:S02]  /*2750*/  F2FP.F16.F32.PACK_AB R87, R91, R90 ;  /* 0x0000005a5b57723e */ /* 0x000fe400000000ff */
[----:B------:R-:W-:Y:S02]  /*2760*/  F2FP.F16.F32.PACK_AB R93, R95, R94 ;  /* 0x0000005e5f5d723e */ /* 0x000fe400000000ff */
[----:B------:R-:W-:Y:S01]  /*2770*/  F2FP.F16.F32.PACK_AB R100, R101, R100 ;  /* 0x000000646564723e */ /* 0x000fe200000000ff */
[----:B------:R4:W-:Y:S01]  /*2780*/  STS.128 [R3+UR8+0x4000], R84 ;  /* 0x0040005403007988 */ /* 0x0009e20008000c08 */
[----:B------:R-:W-:Y:S02]  /*2790*/  F2FP.F16.F32.PACK_AB R30, R33, R32 ;  /* 0x00000020211e723e */ /* 0x000fe400000000ff */
[----:B------:R-:W-:Y:S02]  /*27a0*/  F2FP.F16.F32.PACK_AB R31, R35, R34 ;  /* 0x00000022231f723e */ /* 0x000fe400000000ff */
[----:B------:R-:W-:-:S02]  /*27b0*/  F2FP.F16.F32.PACK_AB R37, R39, R38 ;  /* 0x000000262725723e */ /* 0x000fc400000000ff */
[----:B------:R-:W-:Y:S02]  /*27c0*/  F2FP.F16.F32.PACK_AB R44, R45, R44 ;  /* 0x0000002c2d2c723e */ /* 0x000fe400000000ff */
[----:B------:R-:W-:Y:S02]  /*27d0*/  F2FP.F16.F32.PACK_AB R94, R97, R96 ;  /* 0x00000060615e723e */ /* 0x000fe400000000ff */
[----:B------:R-:W-:Y:S02]  /*27e0*/  F2FP.F16.F32.PACK_AB R95, R99, R98 ;  /* 0x00000062635f723e */ /* 0x000fe400000000ff */
[----:B------:R-:W-:Y:S02]  /*27f0*/  F2FP.F16.F32.PACK_AB R101, R103, R102 ;  /* 0x000000666765723e */ /* 0x000fe400000000ff */
[----:B------:R-:W-:Y:S02]  /*2800*/  F2FP.F16.F32.PACK_AB R108, R109, R108 ;  /* 0x0000006c6d6c723e */ /* 0x000fe400000000ff */
[----:B------:R-:W-:-:S02]  /*2810*/  LOP3.LUT R8, R0, 0x30, RZ, 0x3c, !PT ;  /* 0x0000003000087812 */ /* 0x000fc400078e3cff */
[----:B------:R-:W-:Y:S02]  /*2820*/  F2FP.F16.F32.PACK_AB R38, R41, R40 ;  /* 0x000000282926723e */ /* 0x000fe400000000ff */
[----:B------:R-:W-:Y:S01]  /*2830*/  F2FP.F16.F32.PACK_AB R39, R43, R42 ;  /* 0x0000002a2b27723e */ /* 0x000fe200000000ff */
[----:B------:R4:W-:Y:S01]  /*2840*/  STS.128 [R8+UR8], R28 ;  /* 0x0000001c08007988 */ /* 0x0009e20008000c08 */
[----:B------:R-:W-:Y:S02]  /*2850*/  F2FP.F16.F32.PACK_AB R45, R47, R46 ;  /* 0x0000002e2f2d723e */ /* 0x000fe400000000ff */
[----:B------:R-:W-:Y:S01]  /*2860*/  F2FP.F16.F32.PACK_AB R52, R53, R52 ;  /* 0x000000343534723e */ /* 0x000fe200000000ff */
[----:B------:R4:W-:Y:S01]  /*2870*/  STS.128 [R8+UR8+0x4000], R92 ;  /* 0x0040005c08007988 */ /* 0x0009e20008000c08 */
[----:B------:R-:W-:Y:S02]  /*2880*/  F2FP.F16.F32.PACK_AB R102, R105, R104 ;  /* 0x000000686966723e */ /* 0x000fe400000000ff */
[----:B------:R-:W-:-:S02]  /*2890*/  F2FP.F16.F32.PACK_AB R103, R107, R106 ;  /* 0x0000006a6b67723e */ /* 0x000fc400000000ff */
[----:B------:R-:W-:Y:S02]  /*28a0*/  F2FP.F16.F32.PACK_AB R109, R111, R110 ;  /* 0x0000006e6f6d723e */ /* 0x000fe400000000ff */
[----:B------:R-:W-:Y:S02]  /*28b0*/  F2FP.F16.F32.PACK_AB R116, R117, R116 ;  /* 0x000000747574723e */ /* 0x000fe400000000ff */
[----:B------:R-:W-:Y:S02]  /*28c0*/  LOP3.LUT R9, R0, 0x40, RZ, 0x3c, !PT ;  /* 0x0000004000097812 */ /* 0x000fe400078e3cff */
[----:B------:R-:W-:Y:S02]  /*28d0*/  F2FP.F16.F32.PACK_AB R46, R49, R48 ;  /* 0x00000030312e723e */ /* 0x000fe400000000ff */
[----:B------:R-:W-:Y:S01]  /*28e0*/  F2FP.F16.F32.PACK_AB R47, R51, R50 ;  /* 0x00000032332f723e */ /* 0x000fe200000000ff */
[----:B------:R4:W-:Y:S01]  /*28f0*/  STS.128 [R9+UR8], R36 ;  /* 0x0000002409007988 */ /* 0x0009e20008000c08 */
[----:B------:R-:W-:-:S02]  /*2900*/  F2FP.F16.F32.PACK_AB R53, R55, R54 ;  /* 0x000000363735723e */ /* 0x000fc400000000ff */
[----:B------:R-:W-:Y:S01]  /*2910*/  F2FP.F16.F32.PACK_AB R60, R61, R60 ;  /* 0x0000003c3d3c723e */ /* 0x000fe200000000ff */
[----:B------:R4:W-:Y:S01]  /*2920*/  STS.128 [R9+UR8+0x4000], R100 ;  /* 0x0040006409007988 */ /* 0x0009e20008000c08 */
        /* <DEDUP_REMOVED lines=13> */
[C---:B--2---:R-:W-:Y:S02]  /*2a00*/  LOP3.LUT R4, R0.reuse, 0x60, RZ, 0x3c, !PT ;  /* 0x0000006000047812 */ /* 0x044fe400078e3cff */
[----:B------:R-:W-:Y:S02]  /*2a10*/  F2FP.F16.F32.PACK_AB R62, R65, R64 ;  /* 0x00000040413e723e */ /* 0x000fe400000000ff */
[----:B------:R-:W-:Y:S01]  /*2a20*/  F2FP.F16.F32.PACK_AB R63, R67, R66 ;  /* 0x00000042433f723e */ /* 0x000fe200000000ff */
[----:B------:R4:W-:Y:S01]  /*2a30*/  STS.128 [R4+UR8], R52 ;  /* 0x0000003404007988 */ /* 0x0009e20008000c08 */
[----:B------:R-:W-:Y:S02]  /*2a40*/  F2FP.F16.F32.PACK_AB R126, R129, R128 ;  /* 0x00000080817e723e */ /* 0x000fe400000000ff */
[----:B------:R-:W-:Y:S01]  /*2a50*/  F2FP.F16.F32.PACK_AB R127, R131, R130 ;  /* 0x00000082837f723e */ /* 0x000fe200000000ff */
[----:B------:R4:W-:Y:S01]  /*2a60*/  STS.128 [R4+UR8+0x4000], R116 ;  /* 0x0040007404007988 */ /* 0x0009e20008000c08 */
[----:B---3--:R-:W-:-:S05]  /*2a70*/  LOP3.LUT R0, R0, 0x70, RZ, 0x3c, !PT ;  /* 0x0000007000007812 */ /* 0x008fca00078e3cff */
[----:B------:R4:W-:Y:S04]  /*2a80*/  STS.128 [R0+UR8], R60 ;  /* 0x0000003c00007988 */ /* 0x0009e80008000c08 */
[----:B------:R4:W-:Y:S01]  /*2a90*/  STS.128 [R0+UR8+0x4000], R124 ;  /* 0x0040007c00007988 */ /* 0x0009e20008000c08 */
[----:B------:R2:W-:Y:S06]  /*2aa0*/  MEMBAR.ALL.CTA ;  /* 0x0000000000007992 */ /* 0x0005ec0000008000 */
[----:B--2---:R-:W2:Y:S02]  /*2ab0*/  FENCE.VIEW.ASYNC.S ;  /* 0x00000000000073c6 */ /* 0x004ea40000000000 */
[----:B--2---:R-:W-:Y:S06]  /*2ac0*/  BAR.SYNC.DEFER_BLOCKING 0x0 ;  /* 0x0000000000007b1d */ /* 0x004fec0000010000 */
[----:B------:R4:W-:Y:S01]  /*2ad0*/  @UP1 UTMASTG.2D [UR4], [UR16] ;  /* 0x00000004100013b5 */ /* 0x0009e20008008000 */
[----:B------:R0:W-:Y:S01]  /*2ae0*/  UTMACMDFLUSH ;  /* 0x00000000000079b7 */ /* 0x0001e20000000000 */
[----:B------:R-:W-:-:S04]  /*2af0*/  DEPBAR.LE SB0, 0x0 ;  /* 0x000080000000791a */ /* 0x000fc80000000000 */
[----:B------:R-:W-:Y:S08]  /*2b00*/  BAR.SYNC.DEFER_BLOCKING 0x0 ;  /* 0x0000000000007b1d */ /* 0x000ff00000010000 */
[----:B------:R-:W-:Y:S06]  /*2b10*/  BAR.SYNC.DEFER_BLOCKING 0x0 ;  /* 0x0000000000007b1d */ /* 0x000fec0000010000 */
[----:B----4-:R-:W-:Y:S05]  /*2b20*/  @P2 BRA `(.L_x_71) ;  /* 0x0000000000a02947 */ /* 0x010fea0003800000 */
[----:B------:R-:W2:Y:S01]  /*2b30*/  S2UR UR5, SR_CgaCtaId ;  /* 0x00000000000579c3 */ /* 0x000ea20000008800 */
[----:B------:R-:W-:Y:S01]  /*2b40*/  NOP ;  /* 0x0000000000007918 */ /* 0x000fe20000000000 */
[----:B------:R-:W-:Y:S01]  /*2b50*/  UMOV UR4, 0x50 ;  /* 0x0000005000047882 */ /* 0x000fe20000000000 */
[----:B------:R-:W-:Y:S02]  /*2b60*/  IMAD.U32 R0, RZ, RZ, UR24 ;  /* 0x00000018ff007e24 */ /* 0x000fe4000f8e00ff */
[----:B------:R-:W-:Y:S02]  /*2b70*/  IMAD.MOV.U32 R3, RZ, RZ, 0xf ;  /* 0x0000000fff037424 */ /* 0x000fe400078e00ff */
[----:B------:R-:W-:Y:S01]  /*2b80*/  IMAD.MOV.U32 R7, RZ, RZ, 0x1 ;  /* 0x00000001ff077424 */ /* 0x000fe200078e00ff */
[----:B------:R-:W-:-:S04]  /*2b90*/  LOP3.LUT R0, R0, 0xffff, RZ, 0xc0, !PT ;  /* 0x0000ffff00007812 */ /* 0x000fc800078ec0ff */
[----:B------:R-:W-:-:S05]  /*2ba0*/  SHF.R.U32.HI R0, RZ, 0x5, R0 ;  /* 0x00000005ff007819 */ /* 0x000fca0000011600 */
[----:B------:R-:W-:Y:S01]  /*2bb0*/  VIADD R2, R0, 0x10 ;  /* 0x0000001000027836 */ /* 0x000fe20000000000 */
[----:B------:R-:W-:Y:S01]  /*2bc0*/  SHF.L.U32 R0, R3, R0, RZ ;  /* 0x0000000003007219 */ /* 0x000fe200000006ff */
[----:B--2---:R-:W-:-:S03]  /*2bd0*/  ULEA UR6, UR5, UR4, 0x18 ;  /* 0x0000000405067291 */ /* 0x004fc6000f8ec0ff */
[----:B------:R-:W-:-:S04]  /*2be0*/  SHF.L.U32 R3, R7, R2, RZ ;  /* 0x0000000207037219 */ /* 0x000fc800000006ff */
[----:B------:R-:W-:Y:S02]  /*2bf0*/  LOP3.LUT R0, R3, R0, RZ, 0xfc, !PT ;  /* 0x0000000003007212 */ /* 0x000fe400078efcff */
[----:B------:R-:W2:Y:S02]  /*2c00*/  LDS R5, [UR6] ;  /* 0x00000006ff057984 */ /* 0x000ea40008000800 */
[C---:B------:R-:W-:Y:S02]  /*2c10*/  LOP3.LUT R2, R0.reuse, 0xffff, RZ, 0xc0, !PT ;  /* 0x0000ffff00027812 */ /* 0x040fe400078ec0ff */
[----:B--2---:R-:W-:-:S04]  /*2c20*/  LOP3.LUT R3, R0, 0xffff, R5, 0x80, !PT ;  /* 0x0000ffff00037812 */ /* 0x004fc800078e8005 */
[----:B------:R-:W-:-:S13]  /*2c30*/  ISETP.NE.AND P0, PT, R3, R2, PT ;  /* 0x000000020300720c */ /* 0x000fda0003f05270 */
[----:B------:R-:W-:Y:S05]  /*2c40*/  @P0 BRA `(.L_x_72) ;  /* 0x0000000000500947 */ /* 0x000fea0003800000 */
[----:B------:R-:W-:Y:S02]  /*2c50*/  SHF.R.U32.HI R5, RZ, 0x10, R5 ;  /* 0x00000010ff057819 */ /* 0x000fe40000011605 */
[----:B------:R-:W-:-:S04]  /*2c60*/  SHF.R.U32.HI R2, RZ, 0x10, R0 ;  /* 0x00000010ff027819 */ /* 0x000fc80000011600 */
[----:B------:R-:W-:-:S04]  /*2c70*/  LOP3.LUT R5, R5, R2, RZ, 0xc0, !PT ;  /* 0x0000000205057212 */ /* 0x000fc800078ec0ff */
[----:B------:R-:W-:-:S13]  /*2c80*/  ISETP.NE.AND P0, PT, R5, R2, PT ;  /* 0x000000020500720c */ /* 0x000fda0003f05270 */
[----:B------:R-:W-:Y:S05]  /*2c90*/  @P0 BRA `(.L_x_73) ;  /* 0x0000000000300947 */ /* 0x000fea0003800000 */
[----:B------:R-:W-:Y:S01]  /*2ca0*/  R2UR UR4, R0 ;  /* 0x00000000000472ca */ /* 0x000fe200000e0000 */
[----:B------:R-:W-:Y:S01]  /*2cb0*/  VOTEU.ANY UR5, UPT, PT ;  /* 0x0000000000057886 */ /* 0x000fe200038e0100 */
[----:B------:R-:W2:Y:S01]  /*2cc0*/  S2R R0, SR_LANEID ;  /* 0x0000000000007919 */ /* 0x000ea20000000000 */
[----:B------:R-:W-:-:S10]  /*2cd0*/  UFLO.U32 UR5, UR5 ;  /* 0x00000005000572bd */ /* 0x000fd400080e0000 */
[----:B------:R-:W-:-:S06]  /*2ce0*/  ULOP3.LUT UR4, URZ, UR4, URZ, 0x33, !UPT ;  /* 0x00000004ff047292 */ /* 0x000fcc000f8e33ff */
[----:B------:R-:W-:-:S04]  /*2cf0*/  IMAD.U32 R2, RZ, RZ, UR4 ;  /* 0x00000004ff027e24 */ /* 0x000fc8000f8e00ff */
[----:B------:R-:W3:Y:S02]  /*2d00*/  REDUX UR7, R2 ;  /* 0x00000000020773c4 */ /* 0x000ee40000000000 */
[----:B------:R4:W-:Y:S01]  /*2d10*/  UTCATOMSWS.AND URZ, UR4 ;  /* 0x0000000400ff79e3 */ /* 0x0009e20008000000 */
[----:B--2---:R-:W-:Y:S01]  /*2d20*/  ISETP.EQ.U32.AND P0, PT, R0, UR5, PT ;  /* 0x0000000500007c0c */ /* 0x004fe2000bf02070 */
[----:B---3--:R-:W-:-:S12]  /*2d30*/  IMAD.U32 R0, RZ, RZ, UR7 ;  /* 0x00000007ff007e24 */ /* 0x008fd8000f8e00ff */
[----:B------:R4:W-:Y:S01]  /*2d40*/  @P0 ATOMS.AND RZ, [UR6], R0 ;  /* 0x00000000ffff098c */ /* 0x0009e2000a800006 */
[----:B------:R-:W-:Y:S05]  /*2d50*/  BRA `(.L_x_71) ;  /* 0x0000000000147947 */ /* 0x000fea0003800000 */
.L_x_73:
[----:B------:R-:W-:-:S07]  /*2d60*/  MOV R2, 0x2d80 ;  /* 0x00002d8000027802 */ /* 0x000fce0000000f00 */
[----:B-1----:R-:W-:Y:S05]  /*2d70*/  CALL.REL.NOINC `($__internal_0_$__cuda_sm10x_tcgen05_guardrail_trap_col_being_dealloced_not_returned_by_alloc) ;  /* 0x0000000000447944 */ /* 0x002fea0003c00000 */
[----:B------:R-:W-:Y:S05]  /*2d80*/  BRA `(.L_x_71) ;  /* 0x0000000000087947 */ /* 0x000fea0003800000 */
.L_x_72:
[----:B------:R-:W-:-:S07]  /*2d90*/  MOV R2, 0x2db0 ;  /* 0x00002db000027802 */ /* 0x000fce0000000f00 */
[----:B-1----:R-:W-:Y:S05]  /*2da0*/  CALL.REL.NOINC `($__internal_2_$__cuda_sm10x_tcgen05_guardrail_trap_unallocated_columns_being_dealloced) ;  /* 0x0000000000507944 */ /* 0x002fea0003c00000 */
.L_x_71:
[----:B------:R-:W-:Y:S01]  /*2db0*/  NOP ;  /* 0x0000000000007918 */ /* 0x000fe20000000000 */
[----:B----4-:R-:W-:Y:S05]  /*2dc0*/  EXIT ;  /* 0x000000000000794d */ /* 0x010fea0003800000 */
.L_x_58:
[----:B------:R-:W2:Y:S02]  /*2dd0*/  SYNCS.PHASECHK.TRANS64.TRYWAIT P0, [UR8+0xc000], RZ ;  /* 0x00c000ffff0075a7 */ /* 0x000ea40008001108 */
[----:B--2---:R-:W-:Y:S05]  /*2de0*/  @!P0 BRA `(.L_x_58) ;  /* 0xfffffffc00f88947 */ /* 0x004fea000383ffff */
[----:B------:R-:W-:Y:S05]  /*2df0*/  BRA `(.L_x_74) ;  /* 0xffffffec007c7947 */ /* 0x000fea000383ffff */
.L_x_60:
[----:B------:R-:W2:Y:S02]  /*2e00*/  SYNCS.PHASECHK.TRANS64.TRYWAIT P1, [UR8+0xc020], RZ ;  /* 0x00c020ffff0075a7 */ /* 0x000ea40008021108 */
[----:B--2---:R-:W-:Y:S05]  /*2e10*/  @!P1 BRA `(.L_x_60) ;  /* 0xfffffffc00f89947 */ /* 0x004fea000383ffff */
[----:B------:R-:W-:Y:S05]  /*2e20*/  BRA `(.L_x_75) ;  /* 0xfffffff000007947 */ /* 0x000fea000383ffff */
.L_x_61:
[----:B------:R-:W3:Y:S02]  /*2e30*/  SYNCS.PHASECHK.TRANS64.TRYWAIT P0, [UR25+0xc000], R2 ;  /* 0x00c00002ff0075a7 */ /* 0x000ee40008001119 */
[----:B---3--:R-:W-:Y:S05]  /*2e40*/  @!P0 BRA `(.L_x_61) ;  /* 0xfffffffc00f88947 */ /* 0x008fea000383ffff */
[----:B------:R-:W-:Y:S05]  /*2e50*/  BRA `(.L_x_76) ;  /* 0xfffffff000887947 */ /* 0x000fea000383ffff */
.L_x_63:
[----:B------:R-:W3:Y:S02]  /*2e60*/  SYNCS.PHASECHK.TRANS64.TRYWAIT P0, [UR25+0xc020], R2 ;  /* 0x00c02002ff0075a7 */ /* 0x000ee40008001119 */
[----:B---3--:R-:W-:Y:S05]  /*2e70*/  @!P0 BRA `(.L_x_63) ;  /* 0xfffffffc00f88947 */ /* 0x008fea000383ffff */
[----:B------:R-:W-:Y:S05]  /*2e80*/  BRA `(.L_x_77) ;  /* 0xfffffff000fc7947 */ /* 0x000fea000383ffff */
        .weak           $__internal_0_$__cuda_sm10x_tcgen05_guardrail_trap_col_being_dealloced_not_returned_by_alloc
        .type           $__internal_0_$__cuda_sm10x_tcgen05_guardrail_trap_col_being_dealloced_not_returned_by_alloc,@function
        .size           $__internal_0_$__cuda_sm10x_tcgen05_guardrail_trap_col_being_dealloced_not_returned_by_alloc,($__internal_1_$__cuda_sm10x_tcgen05_guardrail_trap_phase_invalid_during_alloc - $__internal_0_$__cuda_sm10x_tcgen05_guardrail_trap_col_being_dealloced_not_returned_by_alloc)
$__internal_0_$__cuda_sm10x_tcgen05_guardrail_trap_col_being_dealloced_not_returned_by_alloc:
[----:B------:R-:W-:Y:S05]  /*2e90*/  BPT.TRAP 0x1 ;  /* 0x000000040000795c */ /* 0x000fea0000300000 */
[----:B------:R-:W-:-:S04]  /*2ea0*/  IMAD.MOV.U32 R3, RZ, RZ, 0x0 ;  /* 0x00000000ff037424 */ /* 0x000fc800078e00ff */
[----:B------:R-:W-:Y:S05]  /*2eb0*/  RET.REL.NODEC R2 `(gluon_tcgen05) ;  /* 0xffffffd002507950 */ /* 0x000fea0003c3ffff */
        .weak           $__internal_1_$__cuda_sm10x_tcgen05_guardrail_trap_phase_invalid_during_alloc
        .type           $__internal_1_$__cuda_sm10x_tcgen05_guardrail_trap_phase_invalid_during_alloc,@function
        .size           $__internal_1_$__cuda_sm10x_tcgen05_guardrail_trap_phase_invalid_during_alloc,($__internal_2_$__cuda_sm10x_tcgen05_guardrail_trap_unallocated_columns_being_dealloced - $__internal_1_$__cuda_sm10x_tcgen05_guardrail_trap_phase_invalid_during_alloc)
$__internal_1_$__cuda_sm10x_tcgen05_guardrail_trap_phase_invalid_during_alloc:
[----:B------:R-:W-:Y:S05]  /*2ec0*/  BPT.TRAP 0x1 ;  /* 0x000000040000795c */ /* 0x000fea0000300000 */
[----:B------:R-:W-:-:S04]  /*2ed0*/  IMAD.MOV.U32 R3, RZ, RZ, 0x0 ;  /* 0x00000000ff037424 */ /* 0x000fc800078e00ff */
[----:B------:R-:W-:Y:S05]  /*2ee0*/  RET.REL.NODEC R2 `(gluon_tcgen05) ;  /* 0xffffffd002447950 */ /* 0x000fea0003c3ffff */
        .weak           $__internal_2_$__cuda_sm10x_tcgen05_guardrail_trap_unallocated_columns_being_dealloced
        .type           $__internal_2_$__cuda_sm10x_tcgen05_guardrail_trap_unallocated_columns_being_dealloced,@function
        .size           $__internal_2_$__cuda_sm10x_tcgen05_guardrail_trap_unallocated_columns_being_dealloced,(.L_x_81 - $__internal_2_$__cuda_sm10x_tcgen05_guardrail_trap_unallocated_columns_being_dealloced)
$__internal_2_$__cuda_sm10x_tcgen05_guardrail_trap_unallocated_columns_being_dealloced:
[----:B------:R-:W-:Y:S05]  /*2ef0*/  BPT.TRAP 0x1 ;  /* 0x000000040000795c */ /* 0x000fea0000300000 */
[----:B------:R-:W-:-:S04]  /*2f00*/  IMAD.MOV.U32 R3, RZ, RZ, 0x0 ;  /* 0x00000000ff037424 */ /* 0x000fc800078e00ff */
[----:B------:R-:W-:Y:S05]  /*2f10*/  RET.REL.NODEC R2 `(gluon_tcgen05) ;  /* 0xffffffd002387950 */ /* 0x000fea0003c3ffff */
.L_x_78:
[----:B------:R-:W-:-:S00]  /*2f20*/  BRA `(.L_x_78) ;  /* 0xfffffffc00fc7947 */ /* 0x000fc0000383ffff */
[----:B------:R-:W-:-:S00]  /*2f30*/  NOP ;  /* 0x0000000000007918 */ /* 0x000fc00000000000 */
        /* <DEDUP_REMOVED lines=12> */
.L_x_81:


//--------------------- .nv.shared.gluon_tcgen05  --------------------------
	.section	.nv.shared.gluon_tcgen05,"aw",@nobits
	.sectionflags	@""
	.align	16
	.zero		1024


//--------------------- .nv.shared.reserved.0     --------------------------
	.section	.nv.shared.reserved.0,"aw",@nobits
	.align	8
	.weak		__nv_reservedSMEM_offset_0_alias
	.size		__nv_reservedSMEM_offset_0_alias, 0, 64
	.other		__nv_reservedSMEM_offset_0_alias,@"STO_CUDA_RESERVED_SHARED STV_DEFAULT"
__nv_reservedSMEM_offset_0_alias:
	.zero		0
.nv.shared.reserved.0:
	.zero		64
	.weak		__nv_reservedSMEM_allocation_phase
	.type		__nv_reservedSMEM_allocation_phase,@object
	.size		__nv_reservedSMEM_allocation_phase,(.L_0 - __nv_reservedSMEM_allocation_phase)
__nv_reservedSMEM_allocation_phase:
	.zero		1
.L_0:
	.zero		7
	.weak		__nv_reservedSMEM_devtool_atexit_pc
	.type		__nv_reservedSMEM_devtool_atexit_pc,@object
	.size		__nv_reservedSMEM_devtool_atexit_pc,(__nv_reservedSMEM_allocation_mask - __nv_reservedSMEM_devtool_atexit_pc)
__nv_reservedSMEM_devtool_atexit_pc:
	.zero		8
	.weak		__nv_reservedSMEM_allocation_mask
	.type		__nv_reservedSMEM_allocation_mask,@object
	.size		__nv_reservedSMEM_allocation_mask,(.L_2 - __nv_reservedSMEM_allocation_mask)
__nv_reservedSMEM_allocation_mask:
	.zero		4
.L_2:


//--------------------- .nv.constant0.gluon_tcgen05 --------------------------
	.section	.nv.constant0.gluon_tcgen05,"a",@progbits
	.sectionflags	@""
	.align	4
.nv.constant0.gluon_tcgen05:
	.zero		976


//--------------------- SYMBOLS --------------------------

	.type		.nv.reservedSmem.offset0,@object
	.size		.nv.reservedSmem.offset0,0x4
	.type		.nv.reservedSmem.cap,@object
	.size		.nv.reservedSmem.cap,0x4
